//
// Generated by NVIDIA NVVM Compiler
//
// Compiler Build ID: CL-36424714
// Cuda compilation tools, release 13.0, V13.0.88
// Based on NVVM 20.0.0
//

.version 9.0
.target sm_100
.address_size 64

	// .globl	_Z6jacobiPdS_S_

.visible .entry _Z6jacobiPdS_S_(
	.param .u64 .ptr .align 1 _Z6jacobiPdS_S__param_0,
	.param .u64 .ptr .align 1 _Z6jacobiPdS_S__param_1,
	.param .u64 .ptr .align 1 _Z6jacobiPdS_S__param_2
)
{
	.reg .b32 	%r<15>;
	.reg .b64 	%rd<18>;
	.reg .b64 	%fd<15>;

	ld.param.u64 	%rd1, [_Z6jacobiPdS_S__param_0];
	ld.param.u64 	%rd2, [_Z6jacobiPdS_S__param_1];
	ld.param.u64 	%rd3, [_Z6jacobiPdS_S__param_2];
	cvta.to.global.u64 	%rd4, %rd1;
	cvta.to.global.u64 	%rd5, %rd3;
	cvta.to.global.u64 	%rd6, %rd2;
	mov.u32 	%r1, %ctaid.x;
	mov.u32 	%r2, %ctaid.y;
	mov.u32 	%r3, %tid.x;
	shl.b32 	%r4, %r1, 18;
	shl.b32 	%r5, %r2, 9;
	add.s32 	%r6, %r5, %r3;
	add.s32 	%r7, %r6, %r4;
	mul.wide.u32 	%rd7, %r7, 8;
	add.s64 	%rd8, %rd6, %rd7;
	ld.global.f64 	%fd1, [%rd8];
	mul.lo.s32 	%r8, %r1, 264196;
	mul.lo.s32 	%r9, %r2, 514;
	cvt.u64.u32 	%rd9, %r8;
	add.s32 	%r10, %r3, %r9;
	cvt.u64.u32 	%rd10, %r10;
	add.s64 	%rd11, %rd10, %rd9;
	shl.b64 	%rd12, %rd11, 3;
	add.s64 	%rd13, %rd5, %rd12;
	ld.global.f64 	%fd2, [%rd13+4120];
	add.f64 	%fd3, %fd1, %fd2;
	add.s32 	%r11, %r8, %r9;
	add.s32 	%r12, %r3, %r11;
	add.s32 	%r13, %r12, 264197;
	mul.wide.s32 	%rd14, %r13, 8;
	add.s64 	%rd15, %rd5, %rd14;
	ld.global.f64 	%fd4, [%rd15];
	add.f64 	%fd5, %fd3, %fd4;
	add.s32 	%r14, %r12, 264710;
	ld.global.f64 	%fd6, [%rd15+4104];
	add.f64 	%fd7, %fd5, %fd6;
	ld.global.f64 	%fd8, [%rd15+4120];
	add.f64 	%fd9, %fd7, %fd8;
	ld.global.f64 	%fd10, [%rd15+8224];
	add.f64 	%fd11, %fd9, %fd10;
	ld.global.f64 	%fd12, [%rd15+2117680];
	add.f64 	%fd13, %fd11, %fd12;
	div.rn.f64 	%fd14, %fd13, 0d4018000000000000;
	mul.wide.s32 	%rd16, %r14, 8;
	add.s64 	%rd17, %rd4, %rd16;
	st.global.f64 	[%rd17+8], %fd14;
	ret;

}
	// .globl	_Z6mycopyPdS_S_S_
.visible .entry _Z6mycopyPdS_S_S_(
	.param .u64 .ptr .align 1 _Z6mycopyPdS_S_S__param_0,
	.param .u64 .ptr .align 1 _Z6mycopyPdS_S_S__param_1,
	.param .u64 .ptr .align 1 _Z6mycopyPdS_S_S__param_2,
	.param .u64 .ptr .align 1 _Z6mycopyPdS_S_S__param_3
)
{
	.reg .b32 	%r<14>;
	.reg .b64 	%rd<20>;
	.reg .b64 	%fd<17>;

	ld.param.u64 	%rd1, [_Z6mycopyPdS_S_S__param_0];
	ld.param.u64 	%rd2, [_Z6mycopyPdS_S_S__param_1];
	ld.param.u64 	%rd3, [_Z6mycopyPdS_S_S__param_2];
	ld.param.u64 	%rd4, [_Z6mycopyPdS_S_S__param_3];
	cvta.to.global.u64 	%rd5, %rd3;
	cvta.to.global.u64 	%rd6, %rd2;
	cvta.to.global.u64 	%rd7, %rd4;
	cvta.to.global.u64 	%rd8, %rd1;
	mov.u32 	%r1, %ctaid.x;
	mov.u32 	%r2, %ctaid.y;
	mov.u32 	%r3, %tid.x;
	mul.lo.s32 	%r4, %r1, 264196;
	mul.lo.s32 	%r5, %r2, 514;
	add.s32 	%r6, %r4, %r5;
	add.s32 	%r7, %r3, %r6;
	add.s32 	%r8, %r7, 264710;
	mul.wide.s32 	%rd9, %r8, 8;
	add.s64 	%rd10, %rd8, %rd9;
	ld.global.f64 	%fd1, [%rd10+8];
	add.s64 	%rd11, %rd7, %rd9;
	st.global.f64 	[%rd11+8], %fd1;
	shl.b32 	%r9, %r1, 18;
	shl.b32 	%r10, %r2, 9;
	add.s32 	%r11, %r10, %r3;
	add.s32 	%r12, %r11, %r9;
	mul.wide.u32 	%rd12, %r12, 8;
	add.s64 	%rd13, %rd6, %rd12;
	ld.global.f64 	%fd2, [%rd13];
	cvt.u64.u32 	%rd14, %r4;
	add.s32 	%r13, %r3, %r5;
	cvt.u64.u32 	%rd15, %r13;
	add.s64 	%rd16, %rd15, %rd14;
	shl.b64 	%rd17, %rd16, 3;
	add.s64 	%rd18, %rd8, %rd17;
	ld.global.f64 	%fd3, [%rd18+4120];
	add.f64 	%fd4, %fd2, %fd3;
	ld.global.f64 	%fd5, [%rd10+-4104];
	add.f64 	%fd6, %fd4, %fd5;
	ld.global.f64 	%fd7, [%rd10];
	add.f64 	%fd8, %fd6, %fd7;
	ld.global.f64 	%fd9, [%rd10+16];
	add.f64 	%fd10, %fd8, %fd9;
	ld.global.f64 	%fd11, [%rd10+4120];
	add.f64 	%fd12, %fd10, %fd11;
	ld.global.f64 	%fd13, [%rd10+2113576];
	add.f64 	%fd14, %fd12, %fd13;
	fma.rn.f64 	%fd15, %fd1, 0dC018000000000000, %fd14;
	mul.f64 	%fd16, %fd15, %fd15;
	add.s64 	%rd19, %rd5, %rd12;
	st.global.f64 	[%rd19], %fd16;
	ret;

}
	// .globl	_Z6r_normPd
.visible .entry _Z6r_normPd(
	.param .u64 .ptr .align 1 _Z6r_normPd_param_0
)
{
	.reg .pred 	%p<29>;
	.reg .b16 	%rs<2>;
	.reg .b32 	%r<36>;
	.reg .b64 	%rd<7>;
	.reg .b64 	%fd<82>;

	ld.param.u64 	%rd3, [_Z6r_normPd_param_0];
	cvta.to.global.u64 	%rd1, %rd3;
	mov.u32 	%r3, %ctaid.x;
	mov.u32 	%r4, %ctaid.y;
	mov.u32 	%r5, %tid.x;
	shl.b32 	%r6, %r3, 18;
	shl.b32 	%r7, %r4, 9;
	add.s32 	%r8, %r7, %r5;
	add.s32 	%r1, %r8, %r6;
	add.s32 	%r2, %r1, 1;
	mul.wide.u32 	%rd4, %r1, 8;
	add.s64 	%rd2, %rd1, %rd4;
	and.b32  	%r9, %r5, 1;
	setp.eq.b32 	%p1, %r9, 1;
	not.pred 	%p2, %p1;
	@%p2 bra 	$L__BB2_2;
	add.s32 	%r10, %r1, -1;
	mul.wide.u32 	%rd5, %r10, 8;
	add.s64 	%rd6, %rd1, %rd5;
	ld.global.f64 	%fd1, [%rd6];
	ld.global.f64 	%fd2, [%rd2];
	add.f64 	%fd3, %fd1, %fd2;
	st.global.f64 	[%rd2], %fd3;
$L__BB2_2:
	and.b32  	%r11, %r2, 3;
	setp.ne.s32 	%p3, %r11, 0;
	@%p3 bra 	$L__BB2_4;
	ld.global.f64 	%fd4, [%rd2+-16];
	ld.global.f64 	%fd5, [%rd2];
	add.f64 	%fd6, %fd4, %fd5;
	st.global.f64 	[%rd2], %fd6;
$L__BB2_4:
	and.b32  	%r12, %r2, 7;
	setp.ne.s32 	%p4, %r12, 0;
	@%p4 bra 	$L__BB2_6;
	ld.global.f64 	%fd7, [%rd2+-32];
	ld.global.f64 	%fd8, [%rd2];
	add.f64 	%fd9, %fd7, %fd8;
	st.global.f64 	[%rd2], %fd9;
$L__BB2_6:
	and.b32  	%r13, %r2, 15;
	setp.ne.s32 	%p5, %r13, 0;
	@%p5 bra 	$L__BB2_8;
	ld.global.f64 	%fd10, [%rd2+-64];
	ld.global.f64 	%fd11, [%rd2];
	add.f64 	%fd12, %fd10, %fd11;
	st.global.f64 	[%rd2], %fd12;
$L__BB2_8:
	and.b32  	%r14, %r2, 31;
	setp.ne.s32 	%p6, %r14, 0;
	@%p6 bra 	$L__BB2_10;
	ld.global.f64 	%fd13, [%rd2+-128];
	ld.global.f64 	%fd14, [%rd2];
	add.f64 	%fd15, %fd13, %fd14;
	st.global.f64 	[%rd2], %fd15;
$L__BB2_10:
	and.b32  	%r15, %r2, 63;
	setp.ne.s32 	%p7, %r15, 0;
	@%p7 bra 	$L__BB2_12;
	ld.global.f64 	%fd16, [%rd2+-256];
	ld.global.f64 	%fd17, [%rd2];
	add.f64 	%fd18, %fd16, %fd17;
	st.global.f64 	[%rd2], %fd18;
$L__BB2_12:
	and.b32  	%r16, %r2, 127;
	setp.ne.s32 	%p8, %r16, 0;
	@%p8 bra 	$L__BB2_14;
	ld.global.f64 	%fd19, [%rd2+-512];
	ld.global.f64 	%fd20, [%rd2];
	add.f64 	%fd21, %fd19, %fd20;
	st.global.f64 	[%rd2], %fd21;
$L__BB2_14:
	and.b32  	%r17, %r2, 255;
	setp.ne.s32 	%p9, %r17, 0;
	@%p9 bra 	$L__BB2_16;
	ld.global.f64 	%fd22, [%rd2+-1024];
	ld.global.f64 	%fd23, [%rd2];
	add.f64 	%fd24, %fd22, %fd23;
	st.global.f64 	[%rd2], %fd24;
$L__BB2_16:
	and.b32  	%r18, %r2, 511;
	setp.ne.s32 	%p10, %r18, 0;
	@%p10 bra 	$L__BB2_18;
	ld.global.f64 	%fd25, [%rd2+-2048];
	ld.global.f64 	%fd26, [%rd2];
	add.f64 	%fd27, %fd25, %fd26;
	st.global.f64 	[%rd2], %fd27;
$L__BB2_18:
	and.b32  	%r19, %r2, 1023;
	setp.ne.s32 	%p11, %r19, 0;
	@%p11 bra 	$L__BB2_20;
	ld.global.f64 	%fd28, [%rd2+-4096];
	ld.global.f64 	%fd29, [%rd2];
	add.f64 	%fd30, %fd28, %fd29;
	st.global.f64 	[%rd2], %fd30;
$L__BB2_20:
	and.b32  	%r20, %r2, 2047;
	setp.ne.s32 	%p12, %r20, 0;
	@%p12 bra 	$L__BB2_22;
	ld.global.f64 	%fd31, [%rd2+-8192];
	ld.global.f64 	%fd32, [%rd2];
	add.f64 	%fd33, %fd31, %fd32;
	st.global.f64 	[%rd2], %fd33;
$L__BB2_22:
	and.b32  	%r21, %r2, 4095;
	setp.ne.s32 	%p13, %r21, 0;
	@%p13 bra 	$L__BB2_24;
	ld.global.f64 	%fd34, [%rd2+-16384];
	ld.global.f64 	%fd35, [%rd2];
	add.f64 	%fd36, %fd34, %fd35;
	st.global.f64 	[%rd2], %fd36;
$L__BB2_24:
	and.b32  	%r22, %r2, 8191;
	setp.ne.s32 	%p14, %r22, 0;
	@%p14 bra 	$L__BB2_26;
	ld.global.f64 	%fd37, [%rd2+-32768];
	ld.global.f64 	%fd38, [%rd2];
	add.f64 	%fd39, %fd37, %fd38;
	st.global.f64 	[%rd2], %fd39;
$L__BB2_26:
	and.b32  	%r23, %r2, 16383;
	setp.ne.s32 	%p15, %r23, 0;
	@%p15 bra 	$L__BB2_28;
	ld.global.f64 	%fd40, [%rd2+-65536];
	ld.global.f64 	%fd41, [%rd2];
	add.f64 	%fd42, %fd40, %fd41;
	st.global.f64 	[%rd2], %fd42;
$L__BB2_28:
	and.b32  	%r24, %r2, 32767;
	setp.ne.s32 	%p16, %r24, 0;
	@%p16 bra 	$L__BB2_30;
	ld.global.f64 	%fd43, [%rd2+-131072];
	ld.global.f64 	%fd44, [%rd2];
	add.f64 	%fd45, %fd43, %fd44;
	st.global.f64 	[%rd2], %fd45;
$L__BB2_30:
	cvt.u16.u32 	%rs1, %r2;
	setp.ne.s16 	%p17, %rs1, 0;
	@%p17 bra 	$L__BB2_32;
	ld.global.f64 	%fd46, [%rd2+-262144];
	ld.global.f64 	%fd47, [%rd2];
	add.f64 	%fd48, %fd46, %fd47;
	st.global.f64 	[%rd2], %fd48;
$L__BB2_32:
	and.b32  	%r25, %r2, 131071;
	setp.ne.s32 	%p18, %r25, 0;
	@%p18 bra 	$L__BB2_34;
	ld.global.f64 	%fd49, [%rd2+-524288];
	ld.global.f64 	%fd50, [%rd2];
	add.f64 	%fd51, %fd49, %fd50;
	st.global.f64 	[%rd2], %fd51;
$L__BB2_34:
	and.b32  	%r26, %r2, 262143;
	setp.ne.s32 	%p19, %r26, 0;
	@%p19 bra 	$L__BB2_36;
	ld.global.f64 	%fd52, [%rd2+-1048576];
	ld.global.f64 	%fd53, [%rd2];
	add.f64 	%fd54, %fd52, %fd53;
	st.global.f64 	[%rd2], %fd54;
$L__BB2_36:
	and.b32  	%r27, %r2, 524287;
	setp.ne.s32 	%p20, %r27, 0;
	@%p20 bra 	$L__BB2_38;
	ld.global.f64 	%fd55, [%rd2+-2097152];
	ld.global.f64 	%fd56, [%rd2];
	add.f64 	%fd57, %fd55, %fd56;
	st.global.f64 	[%rd2], %fd57;
$L__BB2_38:
	and.b32  	%r28, %r2, 1048575;
	setp.ne.s32 	%p21, %r28, 0;
	@%p21 bra 	$L__BB2_40;
	ld.global.f64 	%fd58, [%rd2+-4194304];
	ld.global.f64 	%fd59, [%rd2];
	add.f64 	%fd60, %fd58, %fd59;
	st.global.f64 	[%rd2], %fd60;
$L__BB2_40:
	and.b32  	%r29, %r2, 2097151;
	setp.ne.s32 	%p22, %r29, 0;
	@%p22 bra 	$L__BB2_42;
	ld.global.f64 	%fd61, [%rd2+-8388608];
	ld.global.f64 	%fd62, [%rd2];
	add.f64 	%fd63, %fd61, %fd62;
	st.global.f64 	[%rd2], %fd63;
$L__BB2_42:
	and.b32  	%r30, %r2, 4194303;
	setp.ne.s32 	%p23, %r30, 0;
	@%p23 bra 	$L__BB2_44;
	ld.global.f64 	%fd64, [%rd2+-16777216];
	ld.global.f64 	%fd65, [%rd2];
	add.f64 	%fd66, %fd64, %fd65;
	st.global.f64 	[%rd2], %fd66;
$L__BB2_44:
	and.b32  	%r31, %r2, 8388607;
	setp.ne.s32 	%p24, %r31, 0;
	@%p24 bra 	$L__BB2_46;
	ld.global.f64 	%fd67, [%rd2+-33554432];
	ld.global.f64 	%fd68, [%rd2];
	add.f64 	%fd69, %fd67, %fd68;
	st.global.f64 	[%rd2], %fd69;
$L__BB2_46:
	and.b32  	%r32, %r2, 16777215;
	setp.ne.s32 	%p25, %r32, 0;
	@%p25 bra 	$L__BB2_48;
	ld.global.f64 	%fd70, [%rd2+-67108864];
	ld.global.f64 	%fd71, [%rd2];
	add.f64 	%fd72, %fd70, %fd71;
	st.global.f64 	[%rd2], %fd72;
$L__BB2_48:
	and.b32  	%r33, %r2, 33554431;
	setp.ne.s32 	%p26, %r33, 0;
	@%p26 bra 	$L__BB2_50;
	ld.global.f64 	%fd73, [%rd2+-134217728];
	ld.global.f64 	%fd74, [%rd2];
	add.f64 	%fd75, %fd73, %fd74;
	st.global.f64 	[%rd2], %fd75;
$L__BB2_50:
	and.b32  	%r34, %r2, 67108863;
	setp.ne.s32 	%p27, %r34, 0;
	@%p27 bra 	$L__BB2_52;
	ld.global.f64 	%fd76, [%rd2+-268435456];
	ld.global.f64 	%fd77, [%rd2];
	add.f64 	%fd78, %fd76, %fd77;
	st.global.f64 	[%rd2], %fd78;
$L__BB2_52:
	and.b32  	%r35, %r2, 134217727;
	setp.ne.s32 	%p28, %r35, 0;
	@%p28 bra 	$L__BB2_54;
	ld.global.f64 	%fd79, [%rd2+-536870912];
	ld.global.f64 	%fd80, [%rd2];
	add.f64 	%fd81, %fd79, %fd80;
	st.global.f64 	[%rd2], %fd81;
$L__BB2_54:
	ret;

}
	// .globl	_Z19binary_sum1D_kernelPdiiS_S_
.visible .entry _Z19binary_sum1D_kernelPdiiS_S_(
	.param .u64 .ptr .align 1 _Z19binary_sum1D_kernelPdiiS_S__param_0,
	.param .u32 _Z19binary_sum1D_kernelPdiiS_S__param_1,
	.param .u32 _Z19binary_sum1D_kernelPdiiS_S__param_2,
	.param .u64 .ptr .align 1 _Z19binary_sum1D_kernelPdiiS_S__param_3,
	.param .u64 .ptr .align 1 _Z19binary_sum1D_kernelPdiiS_S__param_4
)
{
	.reg .pred 	%p<3>;
	.reg .b32 	%r<25>;
	.reg .b64 	%rd<26>;
	.reg .b64 	%fd<36>;

	ld.param.u64 	%rd5, [_Z19binary_sum1D_kernelPdiiS_S__param_0];
	ld.param.s32 	%rd6, [_Z19binary_sum1D_kernelPdiiS_S__param_1];
	ld.param.u32 	%r1, [_Z19binary_sum1D_kernelPdiiS_S__param_2];
	ld.param.u64 	%rd3, [_Z19binary_sum1D_kernelPdiiS_S__param_3];
	ld.param.u64 	%rd4, [_Z19binary_sum1D_kernelPdiiS_S__param_4];
	cvta.to.global.u64 	%rd1, %rd5;
	mov.u32 	%r2, %ntid.x;
	mov.u32 	%r3, %ctaid.x;
	mov.u32 	%r4, %tid.x;
	mad.lo.s32 	%r5, %r2, %r3, %r4;
	cvt.u64.u32 	%rd2, %r5;
	cvt.s64.s32 	%rd7, %r1;
	shr.u32 	%r6, %r1, 31;
	add.s32 	%r7, %r1, %r6;
	shr.s32 	%r8, %r7, 1;
	cvt.s64.s32 	%rd8, %r8;
	mad.lo.s64 	%rd9, %rd7, %rd2, %rd8;
	setp.ge.s64 	%p1, %rd9, %rd6;
	@%p1 bra 	$L__BB3_4;
	setp.lt.s32 	%p2, %r1, 3;
	@%p2 bra 	$L__BB3_3;
	cvt.u64.u32 	%rd18, %r1;
	mul.lo.s64 	%rd19, %rd18, %rd2;
	shr.u32 	%r24, %r1, 1;
	cvt.u64.u32 	%rd20, %r24;
	add.s64 	%rd21, %rd19, %rd20;
	shl.b64 	%rd22, %rd21, 3;
	add.s64 	%rd23, %rd1, %rd22;
	ld.global.f64 	%fd33, [%rd23];
	shl.b64 	%rd24, %rd19, 3;
	add.s64 	%rd25, %rd1, %rd24;
	ld.global.f64 	%fd34, [%rd25];
	add.f64 	%fd35, %fd33, %fd34;
	st.global.f64 	[%rd25], %fd35;
	bra.uni 	$L__BB3_4;
$L__BB3_3:
	cvt.u32.u64 	%r9, %rd2;
	shr.u32 	%r10, %r9, 17;
	shr.u32 	%r11, %r9, 8;
	shl.b32 	%r12, %r10, 9;
	sub.s32 	%r13, %r11, %r12;
	shl.b32 	%r14, %r9, 1;
	and.b32  	%r15, %r14, 510;
	shl.b32 	%r16, %r10, 18;
	shl.b32 	%r17, %r13, 9;
	add.s32 	%r18, %r17, %r16;
	or.b32  	%r19, %r18, %r15;
	cvta.to.global.u64 	%rd10, %rd4;
	mul.wide.s32 	%rd11, %r19, 8;
	add.s64 	%rd12, %rd10, %rd11;
	ld.global.f64 	%fd1, [%rd12];
	mul.lo.s32 	%r20, %r13, 514;
	mad.lo.s32 	%r21, %r10, 264196, %r20;
	add.s32 	%r22, %r21, %r15;
	add.s32 	%r23, %r22, 515;
	cvta.to.global.u64 	%rd13, %rd3;
	mul.wide.s32 	%rd14, %r23, 8;
	add.s64 	%rd15, %rd13, %rd14;
	ld.global.f64 	%fd2, [%rd15];
	add.f64 	%fd3, %fd1, %fd2;
	ld.global.f64 	%fd4, [%rd15+2109456];
	add.f64 	%fd5, %fd3, %fd4;
	ld.global.f64 	%fd6, [%rd15+2113560];
	add.f64 	%fd7, %fd5, %fd6;
	ld.global.f64 	%fd8, [%rd15+2113576];
	add.f64 	%fd9, %fd7, %fd8;
	ld.global.f64 	%fd10, [%rd15+2117680];
	add.f64 	%fd11, %fd9, %fd10;
	ld.global.f64 	%fd12, [%rd15+4227136];
	add.f64 	%fd13, %fd11, %fd12;
	ld.global.f64 	%fd14, [%rd15+2113568];
	mul.f64 	%fd15, %fd14, 0d4018000000000000;
	sub.f64 	%fd16, %fd13, %fd15;
	ld.global.f64 	%fd17, [%rd12+8];
	ld.global.f64 	%fd18, [%rd15+8];
	add.f64 	%fd19, %fd17, %fd18;
	ld.global.f64 	%fd20, [%rd15+2109464];
	add.f64 	%fd21, %fd19, %fd20;
	add.f64 	%fd22, %fd21, %fd14;
	ld.global.f64 	%fd23, [%rd15+2113584];
	add.f64 	%fd24, %fd22, %fd23;
	ld.global.f64 	%fd25, [%rd15+2117688];
	add.f64 	%fd26, %fd24, %fd25;
	ld.global.f64 	%fd27, [%rd15+4227144];
	add.f64 	%fd28, %fd26, %fd27;
	mul.f64 	%fd29, %fd8, 0d4018000000000000;
	sub.f64 	%fd30, %fd28, %fd29;
	mul.f64 	%fd31, %fd30, %fd30;
	fma.rn.f64 	%fd32, %fd16, %fd16, %fd31;
	shl.b64 	%rd16, %rd2, 4;
	add.s64 	%rd17, %rd1, %rd16;
	st.global.f64 	[%rd17], %fd32;
$L__BB3_4:
	ret;

}


// ===== COMPILED SASS (sm_100) =====

	.target	sm_100

	.elftype	@"ET_EXEC"


//--------------------- .note.nv.tkinfo           --------------------------
	.section	.note.nv.tkinfo,"",@"SHT_NOTE"
	.sectionflags	@"SHF_NOTE_NV_TKINFO"
	.tkinfo
        /*0018*/ 	.word	0x00000002
        /*0030*/ 	.string	""
        /*0030*/ 	.string	"ptxas"
        /*0030*/ 	.string	"Cuda compilation tools, release 13.0, V13.0.88"
        /*0030*/ 	.string	"Build cuda_13.0.r13.0/compiler.36424714_0"
        /*0030*/ 	.string	"-arch sm_100 -m 64 "



//--------------------- .note.nv.cuinfo           --------------------------
	.section	.note.nv.cuinfo,"",@"SHT_NOTE"
	.sectionflags	@"SHF_NOTE_NV_CUINFO"
        /*0018*/ 	.short	0x0002
        /*001a*/ 	.short	0x0064
        /*001c*/ 	.short	0x0082
	.zero		2


//--------------------- .nv.info                  --------------------------
	.section	.nv.info,"",@"SHT_CUDA_INFO"
	.align	4


	//----- nvinfo : EIATTR_REGCOUNT
	.align		4
        /*0000*/ 	.byte	0x04, 0x2f
        /*0002*/ 	.short	(.L_1 - .L_0)
	.align		4
.L_0:
        /*0004*/ 	.word	index@(_Z6jacobiPdS_S_)
        /*0008*/ 	.word	0x0000001a


	//----- nvinfo : EIATTR_FRAME_SIZE
	.align		4
.L_1:
        /*000c*/ 	.byte	0x04, 0x11
        /*000e*/ 	.short	(.L_3 - .L_2)
	.align		4
.L_2:
        /*0010*/ 	.word	index@($__internal_0_$__cuda_sm20_div_rn_f64_full)
        /*0014*/ 	.word	0x00000000


	//----- nvinfo : EIATTR_FRAME_SIZE
	.align		4
.L_3:
        /*0018*/ 	.byte	0x04, 0x11
        /*001a*/ 	.short	(.L_5 - .L_4)
	.align		4
.L_4:
        /*001c*/ 	.word	index@(_Z6jacobiPdS_S_)
        /*0020*/ 	.word	0x00000000


	//----- nvinfo : EIATTR_REGCOUNT
	.align		4
.L_5:
        /*0024*/ 	.byte	0x04, 0x2f
        /*0026*/ 	.short	(.L_7 - .L_6)
	.align		4
.L_6:
        /*0028*/ 	.word	index@(_Z6mycopyPdS_S_S_)
        /*002c*/ 	.word	0x0000001a


	//----- nvinfo : EIATTR_FRAME_SIZE
	.align		4
.L_7:
        /*0030*/ 	.byte	0x04, 0x11
        /*0032*/ 	.short	(.L_9 - .L_8)
	.align		4
.L_8:
        /*0034*/ 	.word	index@(_Z6mycopyPdS_S_S_)
        /*0038*/ 	.word	0x00000000


	//----- nvinfo : EIATTR_REGCOUNT
	.align		4
.L_9:
        /*003c*/ 	.byte	0x04, 0x2f
        /*003e*/ 	.short	(.L_11 - .L_10)
	.align		4
.L_10:
        /*0040*/ 	.word	index@(_Z6r_normPd)
        /*0044*/ 	.word	0x00000016


	//----- nvinfo : EIATTR_FRAME_SIZE
	.align		4
.L_11:
        /*0048*/ 	.byte	0x04, 0x11
        /*004a*/ 	.short	(.L_13 - .L_12)
	.align		4
.L_12:
        /*004c*/ 	.word	index@(_Z6r_normPd)
        /*0050*/ 	.word	0x00000000


	//----- nvinfo : EIATTR_REGCOUNT
	.align		4
.L_13:
        /*0054*/ 	.byte	0x04, 0x2f
        /*0056*/ 	.short	(.L_15 - .L_14)
	.align		4
.L_14:
        /*0058*/ 	.word	index@(_Z19binary_sum1D_kernelPdiiS_S_)
        /*005c*/ 	.word	0x0000001e


	//----- nvinfo : EIATTR_FRAME_SIZE
	.align		4
.L_15:
        /*0060*/ 	.byte	0x04, 0x11
        /*0062*/ 	.short	(.L_17 - .L_16)
	.align		4
.L_16:
        /*0064*/ 	.word	index@(_Z19binary_sum1D_kernelPdiiS_S_)
        /*0068*/ 	.word	0x00000000


	//----- nvinfo : EIATTR_MIN_STACK_SIZE
	.align		4
.L_17:
        /*006c*/ 	.byte	0x04, 0x12
        /*006e*/ 	.short	(.L_19 - .L_18)
	.align		4
.L_18:
        /*0070*/ 	.word	index@(_Z19binary_sum1D_kernelPdiiS_S_)
        /*0074*/ 	.word	0x00000000


	//----- nvinfo : EIATTR_MIN_STACK_SIZE
	.align		4
.L_19:
        /*0078*/ 	.byte	0x04, 0x12
        /*007a*/ 	.short	(.L_21 - .L_20)
	.align		4
.L_20:
        /*007c*/ 	.word	index@(_Z6r_normPd)
        /*0080*/ 	.word	0x00000000


	//----- nvinfo : EIATTR_MIN_STACK_SIZE
	.align		4
.L_21:
        /*0084*/ 	.byte	0x04, 0x12
        /*0086*/ 	.short	(.L_23 - .L_22)
	.align		4
.L_22:
        /*0088*/ 	.word	index@(_Z6mycopyPdS_S_S_)
        /*008c*/ 	.word	0x00000000


	//----- nvinfo : EIATTR_MIN_STACK_SIZE
	.align		4
.L_23:
        /*0090*/ 	.byte	0x04, 0x12
        /*0092*/ 	.short	(.L_25 - .L_24)
	.align		4
.L_24:
        /*0094*/ 	.word	index@(_Z6jacobiPdS_S_)
        /*0098*/ 	.word	0x00000000
.L_25:


//--------------------- .nv.compat                --------------------------
	.section	.nv.compat,"",@"SHT_CUDA_COMPAT_INFO"
	.align	4
        /*0000*/ 	.byte	0x02, 0x09, 0x00, 0x00, 0x02, 0x02, 0x01, 0x00, 0x02, 0x05, 0x05, 0x00, 0x03, 0x07, 0x01, 0x01
        /*0010*/ 	.byte	0x02, 0x03, 0x00, 0x00, 0x02, 0x06, 0x01, 0x00, 0x04, 0x0b, 0x08, 0x00, 0x01, 0x00, 0x00, 0x00
        /*0020*/ 	.byte	0x00, 0x00, 0x00, 0x00


//--------------------- .nv.info._Z19binary_sum1D_kernelPdiiS_S_ --------------------------
	.section	.nv.info._Z19binary_sum1D_kernelPdiiS_S_,"",@"SHT_CUDA_INFO"
	.sectionflags	@""
	.align	4


	//----- nvinfo : EIATTR_CUDA_API_VERSION
	.align		4
        /*0000*/ 	.byte	0x04, 0x37
        /*0002*/ 	.short	(.L_27 - .L_26)
.L_26:
        /*0004*/ 	.word	0x00000082


	//----- nvinfo : EIATTR_KPARAM_INFO
	.align		4
.L_27:
        /*0008*/ 	.byte	0x04, 0x17
        /*000a*/ 	.short	(.L_29 - .L_28)
.L_28:
        /*000c*/ 	.word	0x00000000
        /*0010*/ 	.short	0x0004
        /*0012*/ 	.short	0x0018
        /*0014*/ 	.byte	0x00, 0xf5, 0x21, 0x00


	//----- nvinfo : EIATTR_KPARAM_INFO
	.align		4
.L_29:
        /*0018*/ 	.byte	0x04, 0x17
        /*001a*/ 	.short	(.L_31 - .L_30)
.L_30:
        /*001c*/ 	.word	0x00000000
        /*0020*/ 	.short	0x0003
        /*0022*/ 	.short	0x0010
        /*0024*/ 	.byte	0x00, 0xf5, 0x21, 0x00


	//----- nvinfo : EIATTR_KPARAM_INFO
	.align		4
.L_31:
        /*0028*/ 	.byte	0x04, 0x17
        /*002a*/ 	.short	(.L_33 - .L_32)
.L_32:
        /*002c*/ 	.word	0x00000000
        /*0030*/ 	.short	0x0002
        /*0032*/ 	.short	0x000c
        /*0034*/ 	.byte	0x00, 0xf0, 0x11, 0x00


	//----- nvinfo : EIATTR_KPARAM_INFO
	.align		4
.L_33:
        /*0038*/ 	.byte	0x04, 0x17
        /*003a*/ 	.short	(.L_35 - .L_34)
.L_34:
        /*003c*/ 	.word	0x00000000
        /*0040*/ 	.short	0x0001
        /*0042*/ 	.short	0x0008
        /*0044*/ 	.byte	0x00, 0xf0, 0x11, 0x00


	//----- nvinfo : EIATTR_KPARAM_INFO
	.align		4
.L_35:
        /*0048*/ 	.byte	0x04, 0x17
        /*004a*/ 	.short	(.L_37 - .L_36)
.L_36:
        /*004c*/ 	.word	0x00000000
        /*0050*/ 	.short	0x0000
        /*0052*/ 	.short	0x0000
        /*0054*/ 	.byte	0x00, 0xf5, 0x21, 0x00


	//----- nvinfo : EIATTR_SPARSE_MMA_MASK
	.align		4
.L_37:
        /*0058*/ 	.byte	0x03, 0x50
        /*005a*/ 	.short	0x0000


	//----- nvinfo : EIATTR_MAXREG_COUNT
	.align		4
        /*005c*/ 	.byte	0x03, 0x1b
        /*005e*/ 	.short	0x00ff


	//----- nvinfo : EIATTR_MERCURY_ISA_VERSION
	.align		4
        /*0060*/ 	.byte	0x03, 0x5f
        /*0062*/ 	.short	0x0101


	//----- nvinfo : EIATTR_VRC_CTA_INIT_COUNT
	.align		4
        /*0064*/ 	.byte	0x02, 0x4a
	.zero		1
	.zero		1


	//----- nvinfo : EIATTR_EXIT_INSTR_OFFSETS
	.align		4
        /*0068*/ 	.byte	0x04, 0x1c
        /*006a*/ 	.short	(.L_39 - .L_38)


	//   ....[0]....
.L_38:
        /*006c*/ 	.word	0x00000120


	//   ....[1]....
        /*0070*/ 	.word	0x00000250


	//   ....[2]....
        /*0074*/ 	.word	0x00000560


	//----- nvinfo : EIATTR_CBANK_PARAM_SIZE
	.align		4
.L_39:
        /*0078*/ 	.byte	0x03, 0x19
        /*007a*/ 	.short	0x0020


	//----- nvinfo : EIATTR_PARAM_CBANK
	.align		4
        /*007c*/ 	.byte	0x04, 0x0a
        /*007e*/ 	.short	(.L_41 - .L_40)
	.align		4
.L_40:
        /*0080*/ 	.word	index@(.nv.constant0._Z19binary_sum1D_kernelPdiiS_S_)
        /*0084*/ 	.short	0x0380
        /*0086*/ 	.short	0x0020


	//----- nvinfo : EIATTR_SW_WAR
	.align		4
.L_41:
        /*0088*/ 	.byte	0x04, 0x36
        /*008a*/ 	.short	(.L_43 - .L_42)
.L_42:
        /*008c*/ 	.word	0x00000008
.L_43:


//--------------------- .nv.info._Z6r_normPd      --------------------------
	.section	.nv.info._Z6r_normPd,"",@"SHT_CUDA_INFO"
	.sectionflags	@""
	.align	4


	//----- nvinfo : EIATTR_CUDA_API_VERSION
	.align		4
        /*0000*/ 	.byte	0x04, 0x37
        /*0002*/ 	.short	(.L_45 - .L_44)
.L_44:
        /*0004*/ 	.word	0x00000082


	//----- nvinfo : EIATTR_KPARAM_INFO
	.align		4
.L_45:
        /*0008*/ 	.byte	0x04, 0x17
        /*000a*/ 	.short	(.L_47 - .L_46)
.L_46:
        /*000c*/ 	.word	0x00000000
        /*0010*/ 	.short	0x0000
        /*0012*/ 	.short	0x0000
        /*0014*/ 	.byte	0x00, 0xf5, 0x21, 0x00


	//----- nvinfo : EIATTR_SPARSE_MMA_MASK
	.align		4
.L_47:
        /*0018*/ 	.byte	0x03, 0x50
        /*001a*/ 	.short	0x0000


	//----- nvinfo : EIATTR_MAXREG_COUNT
	.align		4
        /*001c*/ 	.byte	0x03, 0x1b
        /*001e*/ 	.short	0x00ff


	//----- nvinfo : EIATTR_MERCURY_ISA_VERSION
	.align		4
        /*0020*/ 	.byte	0x03, 0x5f
        /*0022*/ 	.short	0x0101


	//----- nvinfo : EIATTR_VRC_CTA_INIT_COUNT
	.align		4
        /*0024*/ 	.byte	0x02, 0x4a
	.zero		1
	.zero		1


	//----- nvinfo : EIATTR_EXIT_INSTR_OFFSETS
	.align		4
        /*0028*/ 	.byte	0x04, 0x1c
        /*002a*/ 	.short	(.L_49 - .L_48)


	//   ....[0]....
.L_48:
        /*002c*/ 	.word	0x00000d90


	//   ....[1]....
        /*0030*/ 	.word	0x00000e00


	//----- nvinfo : EIATTR_CRS_STACK_SIZE
	.align		4
.L_49:
        /*0034*/ 	.byte	0x04, 0x1e
        /*0036*/ 	.short	(.L_51 - .L_50)
.L_50:
        /*0038*/ 	.word	0x00000000


	//----- nvinfo : EIATTR_CBANK_PARAM_SIZE
	.align		4
.L_51:
        /*003c*/ 	.byte	0x03, 0x19
        /*003e*/ 	.short	0x0008


	//----- nvinfo : EIATTR_PARAM_CBANK
	.align		4
        /*0040*/ 	.byte	0x04, 0x0a
        /*0042*/ 	.short	(.L_53 - .L_52)
	.align		4
.L_52:
        /*0044*/ 	.word	index@(.nv.constant0._Z6r_normPd)
        /*0048*/ 	.short	0x0380
        /*004a*/ 	.short	0x0008


	//----- nvinfo : EIATTR_SW_WAR
	.align		4
.L_53:
        /*004c*/ 	.byte	0x04, 0x36
        /*004e*/ 	.short	(.L_55 - .L_54)
.L_54:
        /*0050*/ 	.word	0x00000008
.L_55:


//--------------------- .nv.info._Z6mycopyPdS_S_S_ --------------------------
	.section	.nv.info._Z6mycopyPdS_S_S_,"",@"SHT_CUDA_INFO"
	.sectionflags	@""
	.align	4


	//----- nvinfo : EIATTR_CUDA_API_VERSION
	.align		4
        /*0000*/ 	.byte	0x04, 0x37
        /*0002*/ 	.short	(.L_57 - .L_56)
.L_56:
        /*0004*/ 	.word	0x00000082


	//----- nvinfo : EIATTR_KPARAM_INFO
	.align		4
.L_57:
        /*0008*/ 	.byte	0x04, 0x17
        /*000a*/ 	.short	(.L_59 - .L_58)
.L_58:
        /*000c*/ 	.word	0x00000000
        /*0010*/ 	.short	0x0003
        /*0012*/ 	.short	0x0018
        /*0014*/ 	.byte	0x00, 0xf5, 0x21, 0x00


	//----- nvinfo : EIATTR_KPARAM_INFO
	.align		4
.L_59:
        /*0018*/ 	.byte	0x04, 0x17
        /*001a*/ 	.short	(.L_61 - .L_60)
.L_60:
        /*001c*/ 	.word	0x00000000
        /*0020*/ 	.short	0x0002
        /*0022*/ 	.short	0x0010
        /*0024*/ 	.byte	0x00, 0xf5, 0x21, 0x00


	//----- nvinfo : EIATTR_KPARAM_INFO
	.align		4
.L_61:
        /*0028*/ 	.byte	0x04, 0x17
        /*002a*/ 	.short	(.L_63 - .L_62)
.L_62:
        /*002c*/ 	.word	0x00000000
        /*0030*/ 	.short	0x0001
        /*0032*/ 	.short	0x0008
        /*0034*/ 	.byte	0x00, 0xf5, 0x21, 0x00


	//----- nvinfo : EIATTR_KPARAM_INFO
	.align		4
.L_63:
        /*0038*/ 	.byte	0x04, 0x17
        /*003a*/ 	.short	(.L_65 - .L_64)
.L_64:
        /*003c*/ 	.word	0x00000000
        /*0040*/ 	.short	0x0000
        /*0042*/ 	.short	0x0000
        /*0044*/ 	.byte	0x00, 0xf5, 0x21, 0x00


	//----- nvinfo : EIATTR_SPARSE_MMA_MASK
	.align		4
.L_65:
        /*0048*/ 	.byte	0x03, 0x50
        /*004a*/ 	.short	0x0000


	//----- nvinfo : EIATTR_MAXREG_COUNT
	.align		4
        /*004c*/ 	.byte	0x03, 0x1b
        /*004e*/ 	.short	0x00ff


	//----- nvinfo : EIATTR_MERCURY_ISA_VERSION
	.align		4
        /*0050*/ 	.byte	0x03, 0x5f
        /*0052*/ 	.short	0x0101


	//----- nvinfo : EIATTR_VRC_CTA_INIT_COUNT
	.align		4
        /*0054*/ 	.byte	0x02, 0x4a
	.zero		1
	.zero		1


	//----- nvinfo : EIATTR_EXIT_INSTR_OFFSETS
	.align		4
        /*0058*/ 	.byte	0x04, 0x1c
        /*005a*/ 	.short	(.L_67 - .L_66)


	//   ....[0]....
.L_66:
        /*005c*/ 	.word	0x000002a0


	//----- nvinfo : EIATTR_CBANK_PARAM_SIZE
	.align		4
.L_67:
        /*0060*/ 	.byte	0x03, 0x19
        /*0062*/ 	.short	0x0020


	//----- nvinfo : EIATTR_PARAM_CBANK
	.align		4
        /*0064*/ 	.byte	0x04, 0x0a
        /*0066*/ 	.short	(.L_69 - .L_68)
	.align		4
.L_68:
        /*0068*/ 	.word	index@(.nv.constant0._Z6mycopyPdS_S_S_)
        /*006c*/ 	.short	0x0380
        /*006e*/ 	.short	0x0020


	//----- nvinfo : EIATTR_SW_WAR
	.align		4
.L_69:
        /*0070*/ 	.byte	0x04, 0x36
        /*0072*/ 	.short	(.L_71 - .L_70)
.L_70:
        /*0074*/ 	.word	0x00000008
.L_71:


//--------------------- .nv.info._Z6jacobiPdS_S_  --------------------------
	.section	.nv.info._Z6jacobiPdS_S_,"",@"SHT_CUDA_INFO"
	.sectionflags	@""
	.align	4


	//----- nvinfo : EIATTR_CUDA_API_VERSION
	.align		4
        /*0000*/ 	.byte	0x04, 0x37
        /*0002*/ 	.short	(.L_73 - .L_72)
.L_72:
        /*0004*/ 	.word	0x00000082


	//----- nvinfo : EIATTR_KPARAM_INFO
	.align		4
.L_73:
        /*0008*/ 	.byte	0x04, 0x17
        /*000a*/ 	.short	(.L_75 - .L_74)
.L_74:
        /*000c*/ 	.word	0x00000000
        /*0010*/ 	.short	0x0002
        /*0012*/ 	.short	0x0010
        /*0014*/ 	.byte	0x00, 0xf5, 0x21, 0x00


	//----- nvinfo : EIATTR_KPARAM_INFO
	.align		4
.L_75:
        /*0018*/ 	.byte	0x04, 0x17
        /*001a*/ 	.short	(.L_77 - .L_76)
.L_76:
        /*001c*/ 	.word	0x00000000
        /*0020*/ 	.short	0x0001
        /*0022*/ 	.short	0x0008
        /*0024*/ 	.byte	0x00, 0xf5, 0x21, 0x00


	//----- nvinfo : EIATTR_KPARAM_INFO
	.align		4
.L_77:
        /*0028*/ 	.byte	0x04, 0x17
        /*002a*/ 	.short	(.L_79 - .L_78)
.L_78:
        /*002c*/ 	.word	0x00000000
        /*0030*/ 	.short	0x0000
        /*0032*/ 	.short	0x0000
        /*0034*/ 	.byte	0x00, 0xf5, 0x21, 0x00


	//----- nvinfo : EIATTR_SPARSE_MMA_MASK
	.align		4
.L_79:
        /*0038*/ 	.byte	0x03, 0x50
        /*003a*/ 	.short	0x0000


	//----- nvinfo : EIATTR_MAXREG_COUNT
	.align		4
        /*003c*/ 	.byte	0x03, 0x1b
        /*003e*/ 	.short	0x00ff


	//----- nvinfo : EIATTR_MERCURY_ISA_VERSION
	.align		4
        /*0040*/ 	.byte	0x03, 0x5f
        /*0042*/ 	.short	0x0101


	//----- nvinfo : EIATTR_VRC_CTA_INIT_COUNT
	.align		4
        /*0044*/ 	.byte	0x02, 0x4a
	.zero		1
	.zero		1


	//----- nvinfo : EIATTR_EXIT_INSTR_OFFSETS
	.align		4
        /*0048*/ 	.byte	0x04, 0x1c
        /*004a*/ 	.short	(.L_81 - .L_80)


	//   ....[0]....
.L_80:
        /*004c*/ 	.word	0x000003a0


	//----- nvinfo : EIATTR_CRS_STACK_SIZE
	.align		4
.L_81:
        /*0050*/ 	.byte	0x04, 0x1e
        /*0052*/ 	.short	(.L_83 - .L_82)
.L_82:
        /*0054*/ 	.word	0x00000000


	//----- nvinfo : EIATTR_CBANK_PARAM_SIZE
	.align		4
.L_83:
        /*0058*/ 	.byte	0x03, 0x19
        /*005a*/ 	.short	0x0018


	//----- nvinfo : EIATTR_PARAM_CBANK
	.align		4
        /*005c*/ 	.byte	0x04, 0x0a
        /*005e*/ 	.short	(.L_85 - .L_84)
	.align		4
.L_84:
        /*0060*/ 	.word	index@(.nv.constant0._Z6jacobiPdS_S_)
        /*0064*/ 	.short	0x0380
        /*0066*/ 	.short	0x0018


	//----- nvinfo : EIATTR_SW_WAR
	.align		4
.L_85:
        /*0068*/ 	.byte	0x04, 0x36
        /*006a*/ 	.short	(.L_87 - .L_86)
.L_86:
        /*006c*/ 	.word	0x00000008
.L_87:


//--------------------- .nv.callgraph             --------------------------
	.section	.nv.callgraph,"",@"SHT_CUDA_CALLGRAPH"
	.align	4
	.sectionentsize	8
	.align		4
        /*0000*/ 	.word	0x00000000
	.align		4
        /*0004*/ 	.word	0xffffffff
	.align		4
        /*0008*/ 	.word	0x00000000
	.align		4
        /*000c*/ 	.word	0xfffffffe
	.align		4
        /*0010*/ 	.word	0x00000000
	.align		4
        /*0014*/ 	.word	0xfffffffd
	.align		4
        /*0018*/ 	.word	0x00000000
	.align		4
        /*001c*/ 	.word	0xfffffffc


//--------------------- .text._Z19binary_sum1D_kernelPdiiS_S_ --------------------------
	.section	.text._Z19binary_sum1D_kernelPdiiS_S_,"ax",@progbits
	.align	128
        .global         _Z19binary_sum1D_kernelPdiiS_S_
        .type           _Z19binary_sum1D_kernelPdiiS_S_,@function
        .size           _Z19binary_sum1D_kernelPdiiS_S_,(.L_x_52 - _Z19binary_sum1D_kernelPdiiS_S_)
        .other          _Z19binary_sum1D_kernelPdiiS_S_,@"STO_CUDA_ENTRY STV_DEFAULT"
_Z19binary_sum1D_kernelPdiiS_S_:
.text._Z19binary_sum1D_kernelPdiiS_S_:
[----:B------:R-:W-:Y:S01]  /*0000*/  LDC R1, c[0x0][0x37c] ;  /* 0x0000df00ff017b82 */ /* 0x000fe20000000800 */
[----:B------:R-:W0:Y:S01]  /*0010*/  S2R R0, SR_CTAID.X ;  /* 0x0000000000007919 */ /* 0x000e220000002500 */
[----:B------:R-:W1:Y:S01]  /*0020*/  LDCU.64 UR8, c[0x0][0x388] ;  /* 0x00007100ff0877ac */ /* 0x000e620008000a00 */
[----:B------:R-:W0:Y:S01]  /*0030*/  S2R R3, SR_TID.X ;  /* 0x0000000000037919 */ /* 0x000e220000002100 */
[----:B------:R-:W0:Y:S01]  /*0040*/  LDCU UR5, c[0x0][0x360] ;  /* 0x00006c00ff0577ac */ /* 0x000e220008000800 */
[----:B-1----:R-:W-:-:S04]  /*0050*/  ULEA.HI UR4, UR9, UR9, URZ, 0x1 ;  /* 0x0000000909047291 */ /* 0x002fc8000f8f08ff */
[----:B------:R-:W-:-:S04]  /*0060*/  USHF.R.S32.HI UR4, URZ, 0x1, UR4 ;  /* 0x00000001ff047899 */ /* 0x000fc80008011404 */
[----:B------:R-:W-:Y:S02]  /*0070*/  USHF.R.S32.HI UR6, URZ, 0x1f, UR4 ;  /* 0x0000001fff067899 */ /* 0x000fe40008011404 */
[----:B------:R-:W-:Y:S01]  /*0080*/  IMAD.U32 R2, RZ, RZ, UR4 ;  /* 0x00000004ff027e24 */ /* 0x000fe2000f8e00ff */
[----:B------:R-:W-:Y:S01]  /*0090*/  USHF.R.S32.HI UR4, URZ, 0x1f, UR8 ;  /* 0x0000001fff047899 */ /* 0x000fe20008011408 */
[----:B0-----:R-:W-:Y:S01]  /*00a0*/  IMAD R0, R0, UR5, R3 ;  /* 0x0000000500007c24 */ /* 0x001fe2000f8e0203 */
[----:B------:R-:W-:Y:S01]  /*00b0*/  USHF.R.S32.HI UR5, URZ, 0x1f, UR9 ;  /* 0x0000001fff057899 */ /* 0x000fe20008011409 */
[----:B------:R-:W-:Y:S02]  /*00c0*/  IMAD.U32 R3, RZ, RZ, UR6 ;  /* 0x00000006ff037e24 */ /* 0x000fe4000f8e00ff */
[----:B------:R-:W-:-:S04]  /*00d0*/  IMAD.WIDE.U32 R2, R0, UR9, R2 ;  /* 0x0000000900027c25 */ /* 0x000fc8000f8e0002 */
[----:B------:R-:W-:Y:S01]  /*00e0*/  IMAD R5, R0, UR5, RZ ;  /* 0x0000000500057c24 */ /* 0x000fe2000f8e02ff */
[----:B------:R-:W-:-:S03]  /*00f0*/  ISETP.GE.U32.AND P0, PT, R2, UR8, PT ;  /* 0x0000000802007c0c */ /* 0x000fc6000bf06070 */
[----:B------:R-:W-:-:S05]  /*0100*/  IMAD.IADD R3, R3, 0x1, R5 ;  /* 0x0000000103037824 */ /* 0x000fca00078e0205 */
[----:B------:R-:W-:-:S13]  /*0110*/  ISETP.GE.AND.EX P0, PT, R3, UR4, PT, P0 ;  /* 0x0000000403007c0c */ /* 0x000fda000bf06300 */
[----:B------:R-:W-:Y:S05]  /*0120*/  @P0 EXIT ;  /* 0x000000000000094d */ /* 0x000fea0003800000 */
[----:B------:R-:W-:Y:S01]  /*0130*/  UISETP.GE.AND UP0, UPT, UR9, 0x3, UPT ;  /* 0x000000030900788c */ /* 0x000fe2000bf06270 */
[----:B------:R-:W0:Y:S08]  /*0140*/  LDCU.64 UR6, c[0x0][0x358] ;  /* 0x00006b00ff0677ac */ /* 0x000e300008000a00 */
[----:B------:R-:W-:Y:S05]  /*0150*/  BRA.U !UP0, `(.L_x_0) ;  /* 0x0000000108407547 */ /* 0x000fea000b800000 */
[----:B------:R-:W1:Y:S01]  /*0160*/  LDCU.64 UR10, c[0x0][0x380] ;  /* 0x00007000ff0a77ac */ /* 0x000e620008000a00 */
[----:B------:R-:W-:Y:S01]  /*0170*/  IMAD.WIDE.U32 R2, R0, UR9, RZ ;  /* 0x0000000900027c25 */ /* 0x000fe2000f8e00ff */
[----:B------:R-:W-:Y:S01]  /*0180*/  USHF.R.U32.HI UR5, URZ, 0x1, UR9 ;  /* 0x00000001ff057899 */ /* 0x000fe20008011609 */
[----:B------:R-:W-:-:S03]  /*0190*/  UMOV UR4, URZ ;  /* 0x000000ff00047c82 */ /* 0x000fc60008000000 */
[----:B------:R-:W-:Y:S02]  /*01a0*/  IADD3 R5, PT, PT, R3, UR4, RZ ;  /* 0x0000000403057c10 */ /* 0x000fe4000fffe0ff */
[----:B------:R-:W-:-:S05]  /*01b0*/  IADD3 R0, P1, PT, R2, UR5, RZ ;  /* 0x0000000502007c10 */ /* 0x000fca000ff3e0ff */
[--C-:B------:R-:W-:Y:S01]  /*01c0*/  IMAD.X R3, RZ, RZ, R5.reuse, P1 ;  /* 0x000000ffff037224 */ /* 0x100fe200008e0605 */
[----:B-1----:R-:W-:Y:S02]  /*01d0*/  LEA R4, P0, R2, UR10, 0x3 ;  /* 0x0000000a02047c11 */ /* 0x002fe4000f8018ff */
[----:B------:R-:W-:Y:S02]  /*01e0*/  LEA R8, P1, R0, UR10, 0x3 ;  /* 0x0000000a00087c11 */ /* 0x000fe4000f8218ff */
[----:B------:R-:W-:Y:S02]  /*01f0*/  LEA.HI.X R5, R2, UR11, R5, 0x3, P0 ;  /* 0x0000000b02057c11 */ /* 0x000fe400080f1c05 */
[----:B------:R-:W-:-:S03]  /*0200*/  LEA.HI.X R9, R0, UR11, R3, 0x3, P1 ;  /* 0x0000000b00097c11 */ /* 0x000fc600088f1c03 */
[----:B0-----:R-:W2:Y:S04]  /*0210*/  LDG.E.64 R6, desc[UR6][R4.64] ;  /* 0x0000000604067981 */ /* 0x001ea8000c1e1b00 */
[----:B------:R-:W2:Y:S02]  /*0220*/  LDG.E.64 R2, desc[UR6][R8.64] ;  /* 0x0000000608027981 */ /* 0x000ea4000c1e1b00 */
[----:B--2---:R-:W-:-:S07]  /*0230*/  DADD R2, R2, R6 ;  /* 0x0000000002027229 */ /* 0x004fce0000000006 */
[----:B------:R-:W-:Y:S01]  /*0240*/  STG.E.64 desc[UR6][R4.64], R2 ;  /* 0x0000000204007986 */ /* 0x000fe2000c101b06 */
[----:B------:R-:W-:Y:S05]  /*0250*/  EXIT ;  /* 0x000000000000794d */ /* 0x000fea0003800000 */
.L_x_0:
[----:B------:R-:W-:Y:S01]  /*0260*/  SHF.R.U32.HI R4, RZ, 0x11, R0 ;  /* 0x00000011ff047819 */ /* 0x000fe20000011600 */
[----:B------:R-:W1:Y:S01]  /*0270*/  LDC.64 R18, c[0x0][0x398] ;  /* 0x0000e600ff127b82 */ /* 0x000e620000000a00 */
[----:B------:R-:W-:Y:S01]  /*0280*/  SHF.L.U32 R6, R0, 0x1, RZ ;  /* 0x0000000100067819 */ /* 0x000fe200000006ff */
[----:B------:R-:W2:Y:S02]  /*0290*/  LDCU.64 UR4, c[0x0][0x380] ;  /* 0x00007000ff0477ac */ /* 0x000ea40008000a00 */
[----:B------:R-:W-:Y:S01]  /*02a0*/  IMAD.SHL.U32 R5, R4, 0x200, RZ ;  /* 0x0000020004057824 */ /* 0x000fe200078e00ff */
[----:B------:R-:W-:-:S03]  /*02b0*/  LOP3.LUT R6, R6, 0x1fe, RZ, 0xc0, !PT ;  /* 0x000001fe06067812 */ /* 0x000fc600078ec0ff */
[----:B------:R-:W3:Y:S01]  /*02c0*/  LDC.64 R2, c[0x0][0x390] ;  /* 0x0000e400ff027b82 */ /* 0x000ee20000000a00 */
[----:B------:R-:W-:-:S05]  /*02d0*/  LEA.HI R5, R0, -R5, RZ, 0x18 ;  /* 0x8000000500057211 */ /* 0x000fca00078fc0ff */
[C-C-:B------:R-:W-:Y:S02]  /*02e0*/  IMAD R7, R4.reuse, 0x202, R5.reuse ;  /* 0x0000020204077824 */ /* 0x140fe400078e0205 */
[----:B------:R-:W-:Y:S02]  /*02f0*/  IMAD R5, R4, 0x200, R5 ;  /* 0x0000020004057824 */ /* 0x000fe400078e0205 */
[----:B------:R-:W-:-:S03]  /*0300*/  IMAD R7, R7, 0x202, RZ ;  /* 0x0000020207077824 */ /* 0x000fc600078e02ff */
[----:B------:R-:W-:Y:S02]  /*0310*/  LEA R5, R5, R6, 0x9 ;  /* 0x0000000605057211 */ /* 0x000fe400078e48ff */
[----:B------:R-:W-:-:S03]  /*0320*/  IADD3 R7, PT, PT, R7, 0x203, R6 ;  /* 0x0000020307077810 */ /* 0x000fc60007ffe006 */
[----:B-1----:R-:W-:-:S05]  /*0330*/  IMAD.WIDE R18, R5, 0x8, R18 ;  /* 0x0000000805127825 */ /* 0x002fca00078e0212 */
[----:B0-----:R-:W4:Y:S01]  /*0340*/  LDG.E.64 R24, desc[UR6][R18.64] ;  /* 0x0000000612187981 */ /* 0x001f22000c1e1b00 */
[----:B---3--:R-:W-:-:S03]  /*0350*/  IMAD.WIDE R2, R7, 0x8, R2 ;  /* 0x0000000807027825 */ /* 0x008fc600078e0202 */
[----:B------:R-:W3:Y:S04]  /*0360*/  LDG.E.64 R22, desc[UR6][R18.64+0x8] ;  /* 0x0000080612167981 */ /* 0x000ee8000c1e1b00 */
[----:B------:R-:W4:Y:S04]  /*0370*/  LDG.E.64 R20, desc[UR6][R2.64] ;  /* 0x0000000602147981 */ /* 0x000f28000c1e1b00 */
[----:B------:R-:W3:Y:S04]  /*0380*/  LDG.E.64 R26, desc[UR6][R2.64+0x8] ;  /* 0x00000806021a7981 */ /* 0x000ee8000c1e1b00 */
[----:B------:R-:W5:Y:S04]  /*0390*/  LDG.E.64 R4, desc[UR6][R2.64+0x203018] ;  /* 0x2030180602047981 */ /* 0x000f68000c1e1b00 */
[----:B------:R-:W2:Y:S04]  /*03a0*/  LDG.E.64 R6, desc[UR6][R2.64+0x203010] ;  /* 0x2030100602067981 */ /* 0x000ea8000c1e1b00 */
[----:B------:R-:W2:Y:S04]  /*03b0*/  LDG.E.64 R8, desc[UR6][R2.64+0x204020] ;  /* 0x2040200602087981 */ /* 0x000ea8000c1e1b00 */
[----:B------:R-:W2:Y:S04]  /*03c0*/  LDG.E.64 R10, desc[UR6][R2.64+0x204018] ;  /* 0x20401806020a7981 */ /* 0x000ea8000c1e1b00 */
[----:B------:R-:W2:Y:S04]  /*03d0*/  LDG.E.64 R12, desc[UR6][R2.64+0x204030] ;  /* 0x20403006020c7981 */ /* 0x000ea8000c1e1b00 */
[----:B------:R-:W2:Y:S04]  /*03e0*/  LDG.E.64 R14, desc[UR6][R2.64+0x204028] ;  /* 0x20402806020e7981 */ /* 0x000ea8000c1e1b00 */
[----:B------:R-:W2:Y:S04]  /*03f0*/  LDG.E.64 R16, desc[UR6][R2.64+0x205038] ;  /* 0x2050380602107981 */ /* 0x000ea8000c1e1b00 */
[----:B------:R-:W2:Y:S01]  /*0400*/  LDG.E.64 R18, desc[UR6][R2.64+0x408048] ;  /* 0x4080480602127981 */ /* 0x000ea2000c1e1b00 */
[----:B----4-:R-:W-:-:S03]  /*0410*/  DADD R24, R24, R20 ;  /* 0x0000000018187229 */ /* 0x010fc60000000014 */
[----:B------:R-:W4:Y:S01]  /*0420*/  LDG.E.64 R20, desc[UR6][R2.64+0x205030] ;  /* 0x2050300602147981 */ /* 0x000f22000c1e1b00 */
[----:B---3--:R-:W-:-:S03]  /*0430*/  DADD R26, R22, R26 ;  /* 0x00000000161a7229 */ /* 0x008fc6000000001a */
[----:B------:R0:W3:Y:S05]  /*0440*/  LDG.E.64 R22, desc[UR6][R2.64+0x408040] ;  /* 0x4080400602167981 */ /* 0x0000ea000c1e1b00 */
[----:B-----5:R-:W-:Y:S02]  /*0450*/  DADD R4, R26, R4 ;  /* 0x000000001a047229 */ /* 0x020fe40000000004 */
[----:B--2---:R-:W-:-:S06]  /*0460*/  DADD R6, R24, R6 ;  /* 0x0000000018067229 */ /* 0x004fcc0000000006 */
[----:B------:R-:W-:Y:S02]  /*0470*/  DADD R4, R8, R4 ;  /* 0x0000000008047229 */ /* 0x000fe40000000004 */
[----:B------:R-:W-:-:S06]  /*0480*/  DADD R6, R6, R10 ;  /* 0x0000000006067229 */ /* 0x000fcc000000000a */
[----:B------:R-:W-:Y:S02]  /*0490*/  DADD R4, R4, R12 ;  /* 0x0000000004047229 */ /* 0x000fe4000000000c */
[----:B------:R-:W-:-:S06]  /*04a0*/  DADD R6, R6, R14 ;  /* 0x0000000006067229 */ /* 0x000fcc000000000e */
[----:B------:R-:W-:-:S08]  /*04b0*/  DADD R4, R4, R16 ;  /* 0x0000000004047229 */ /* 0x000fd00000000010 */
[----:B------:R-:W-:-:S08]  /*04c0*/  DADD R4, R4, R18 ;  /* 0x0000000004047229 */ /* 0x000fd00000000012 */
[----:B------:R-:W-:Y:S01]  /*04d0*/  DFMA R4, R14, -6, R4 ;  /* 0xc01800000e04782b */ /* 0x000fe20000000004 */
[----:B0-----:R-:W-:-:S07]  /*04e0*/  LEA R2, P0, R0, UR4, 0x4 ;  /* 0x0000000400027c11 */ /* 0x001fce000f8020ff */
[----:B------:R-:W-:Y:S01]  /*04f0*/  DMUL R4, R4, R4 ;  /* 0x0000000404047228 */ /* 0x000fe20000000000 */
[----:B------:R-:W-:Y:S01]  /*0500*/  LEA.HI.X R3, R0, UR5, RZ, 0x4, P0 ;  /* 0x0000000500037c11 */ /* 0x000fe200080f24ff */
[----:B----4-:R-:W-:-:S08]  /*0510*/  DADD R6, R6, R20 ;  /* 0x0000000006067229 */ /* 0x010fd00000000014 */
[----:B---3--:R-:W-:-:S08]  /*0520*/  DADD R6, R6, R22 ;  /* 0x0000000006067229 */ /* 0x008fd00000000016 */
[----:B------:R-:W-:-:S08]  /*0530*/  DFMA R6, R8, -6, R6 ;  /* 0xc01800000806782b */ /* 0x000fd00000000006 */
[----:B------:R-:W-:-:S07]  /*0540*/  DFMA R4, R6, R6, R4 ;  /* 0x000000060604722b */ /* 0x000fce0000000004 */
[----:B------:R-:W-:Y:S01]  /*0550*/  STG.E.64 desc[UR6][R2.64], R4 ;  /* 0x0000000402007986 */ /* 0x000fe2000c101b06 */
[----:B------:R-:W-:Y:S05]  /*0560*/  EXIT ;  /* 0x000000000000794d */ /* 0x000fea0003800000 */
.L_x_1:
[----:B------:R-:W-:-:S00]  /*0570*/  BRA `(.L_x_1) ;  /* 0xfffffffc00fc7947 */ /* 0x000fc0000383ffff */
[----:B------:R-:W-:-:S00]  /*0580*/  NOP ;  /* 0x0000000000007918 */ /* 0x000fc00000000000 */
[----:B------:R-:W-:-:S00]  /*0590*/  NOP ;  /* 0x0000000000007918 */ /* 0x000fc00000000000 */
[----:B------:R-:W-:-:S00]  /*05a0*/  NOP ;  /* 0x0000000000007918 */ /* 0x000fc00000000000 */
[----:B------:R-:W-:-:S00]  /*05b0*/  NOP ;  /* 0x0000000000007918 */ /* 0x000fc00000000000 */
[----:B------:R-:W-:-:S00]  /*05c0*/  NOP ;  /* 0x0000000000007918 */ /* 0x000fc00000000000 */
[----:B------:R-:W-:-:S00]  /*05d0*/  NOP ;  /* 0x0000000000007918 */ /* 0x000fc00000000000 */
[----:B------:R-:W-:-:S00]  /*05e0*/  NOP ;  /* 0x0000000000007918 */ /* 0x000fc00000000000 */
[----:B------:R-:W-:-:S00]  /*05f0*/  NOP ;  /* 0x0000000000007918 */ /* 0x000fc00000000000 */
.L_x_52:


//--------------------- .text._Z6r_normPd         --------------------------
	.section	.text._Z6r_normPd,"ax",@progbits
	.align	128
        .global         _Z6r_normPd
        .type           _Z6r_normPd,@function
        .size           _Z6r_normPd,(.L_x_53 - _Z6r_normPd)
        .other          _Z6r_normPd,@"STO_CUDA_ENTRY STV_DEFAULT"
_Z6r_normPd:
.text._Z6r_normPd:
[----:B------:R-:W-:Y:S01]  /*0000*/  LDC R1, c[0x0][0x37c] ;  /* 0x0000df00ff017b82 */ /* 0x000fe20000000800 */
[----:B------:R-:W0:Y:S07]  /*0010*/  S2R R0, SR_CTAID.Y ;  /* 0x0000000000007919 */ /* 0x000e2e0000002600 */
[----:B------:R-:W1:Y:S01]  /*0020*/  LDC.64 R6, c[0x0][0x380] ;  /* 0x0000e000ff067b82 */ /* 0x000e620000000a00 */
[----:B------:R-:W2:Y:S01]  /*0030*/  LDCU.64 UR4, c[0x0][0x358] ;  /* 0x00006b00ff0477ac */ /* 0x000ea20008000a00 */
[----:B------:R-:W0:Y:S01]  /*0040*/  S2R R11, SR_TID.X ;  /* 0x00000000000b7919 */ /* 0x000e220000002100 */
[----:B------:R-:W3:Y:S01]  /*0050*/  S2R R9, SR_CTAID.X ;  /* 0x0000000000097919 */ /* 0x000ee20000002500 */
[----:B0-----:R-:W-:-:S04]  /*0060*/  IMAD R0, R0, 0x200, R11 ;  /* 0x0000020000007824 */ /* 0x001fc800078e020b */
[----:B---3--:R-:W-:-:S04]  /*0070*/  IMAD R9, R9, 0x40000, R0 ;  /* 0x0004000009097824 */ /* 0x008fc800078e0200 */
[C---:B------:R-:W-:Y:S02]  /*0080*/  VIADD R10, R9.reuse, 0x1 ;  /* 0x00000001090a7836 */ /* 0x040fe40000000000 */
[----:B-1----:R-:W-:-:S03]  /*0090*/  IMAD.WIDE.U32 R2, R9, 0x8, R6 ;  /* 0x0000000809027825 */ /* 0x002fc600078e0006 */
[----:B------:R-:W-:-:S13]  /*00a0*/  LOP3.LUT P5, RZ, R10, 0x1fffff, RZ, 0xc0, !PT ;  /* 0x001fffff0aff7812 */ /* 0x000fda00078ac0ff */
[----:B--2---:R0:W5:Y:S01]  /*00b0*/  @!P5 LDG.E.64 R4, desc[UR4][R2.64+-0x800000] ;  /* 0x800000040204d981 */ /* 0x004162000c1e1b00 */
[----:B------:R-:W-:Y:S01]  /*00c0*/  LOP3.LUT R0, R11, 0x1, RZ, 0xc0, !PT ;  /* 0x000000010b007812 */ /* 0x000fe200078ec0ff */
[----:B------:R-:W-:Y:S03]  /*00d0*/  BSSY.RECONVERGENT B0, `(.L_x_2) ;  /* 0x000000a000007945 */ /* 0x000fe60003800200 */
[----:B------:R-:W-:Y:S02]  /*00e0*/  ISETP.NE.U32.AND P0, PT, R0, 0x1, PT ;  /* 0x000000010000780c */ /* 0x000fe40003f05070 */
[----:B------:R-:W-:-:S11]  /*00f0*/  PRMT R0, R10, 0x9910, RZ ;  /* 0x000099100a007816 */ /* 0x000fd600000000ff */
[----:B0-----:R-:W-:Y:S05]  /*0100*/  @P0 BRA `(.L_x_3) ;  /* 0x0000000000180947 */ /* 0x001fea0003800000 */
[----:B------:R-:W-:-:S04]  /*0110*/  VIADD R9, R9, 0xffffffff ;  /* 0xffffffff09097836 */ /* 0x000fc80000000000 */
[----:B------:R-:W-:Y:S02]  /*0120*/  IMAD.WIDE.U32 R6, R9, 0x8, R6 ;  /* 0x0000000809067825 */ /* 0x000fe400078e0006 */
[----:B------:R-:W2:Y:S04]  /*0130*/  LDG.E.64 R8, desc[UR4][R2.64] ;  /* 0x0000000402087981 */ /* 0x000ea8000c1e1b00 */
[----:B------:R-:W2:Y:S02]  /*0140*/  LDG.E.64 R6, desc[UR4][R6.64] ;  /* 0x0000000406067981 */ /* 0x000ea4000c1e1b00 */
[----:B--2---:R-:W-:-:S07]  /*0150*/  DADD R8, R6, R8 ;  /* 0x0000000006087229 */ /* 0x004fce0000000008 */
[----:B------:R0:W-:Y:S04]  /*0160*/  STG.E.64 desc[UR4][R2.64], R8 ;  /* 0x0000000802007986 */ /* 0x0001e8000c101b04 */
.L_x_3:
[----:B------:R-:W-:Y:S05]  /*0170*/  BSYNC.RECONVERGENT B0 ;  /* 0x0000000000007941 */ /* 0x000fea0003800200 */
.L_x_2:
[----:B------:R-:W-:Y:S01]  /*0180*/  LOP3.LUT P6, RZ, R10, 0x3, RZ, 0xc0, !PT ;  /* 0x000000030aff7812 */ /* 0x000fe200078cc0ff */
[----:B------:R-:W-:Y:S01]  /*0190*/  BSSY.RECONVERGENT B0, `(.L_x_4) ;  /* 0x000000d000007945 */ /* 0x000fe20003800200 */
[----:B------:R-:W-:Y:S02]  /*01a0*/  ISETP.NE.AND P0, PT, R0, RZ, PT ;  /* 0x000000ff0000720c */ /* 0x000fe40003f05270 */
[C---:B------:R-:W-:Y:S02]  /*01b0*/  LOP3.LUT P4, RZ, R10.reuse, 0x7, RZ, 0xc0, !PT ;  /* 0x000000070aff7812 */ /* 0x040fe4000788c0ff */
[----:B------:R-:W-:Y:S02]  /*01c0*/  P2R R6, PR, RZ, 0x1 ;  /* 0x00000001ff067803 */ /* 0x000fe40000000000 */
[C---:B------:R-:W-:Y:S02]  /*01d0*/  LOP3.LUT P3, RZ, R10.reuse, 0xf, RZ, 0xc0, !PT ;  /* 0x0000000f0aff7812 */ /* 0x040fe4000786c0ff */
[----:B------:R-:W-:-:S02]  /*01e0*/  LOP3.LUT P2, RZ, R10, 0x1f, RZ, 0xc0, !PT ;  /* 0x0000001f0aff7812 */ /* 0x000fc4000784c0ff */
[C---:B------:R-:W-:Y:S02]  /*01f0*/  LOP3.LUT P1, RZ, R10.reuse, 0x3f, RZ, 0xc0, !PT ;  /* 0x0000003f0aff7812 */ /* 0x040fe4000782c0ff */
[----:B------:R-:W-:Y:S01]  /*0200*/  LOP3.LUT P0, RZ, R10, 0x7f, RZ, 0xc0, !PT ;  /* 0x0000007f0aff7812 */ /* 0x000fe2000780c0ff */
[----:B------:R-:W-:-:S12]  /*0210*/  @P6 BRA `(.L_x_5) ;  /* 0x0000000000106947 */ /* 0x000fd80003800000 */
[----:B------:R-:W2:Y:S04]  /*0220*/  LDG.E.64 R6, desc[UR4][R2.64+-0x10] ;  /* 0xfffff00402067981 */ /* 0x000ea8000c1e1b00 */
[----:B0-----:R-:W2:Y:S02]  /*0230*/  LDG.E.64 R8, desc[UR4][R2.64] ;  /* 0x0000000402087981 */ /* 0x001ea4000c1e1b00 */
[----:B--2---:R-:W-:-:S07]  /*0240*/  DADD R6, R6, R8 ;  /* 0x0000000006067229 */ /* 0x004fce0000000008 */
[----:B------:R1:W-:Y:S04]  /*0250*/  STG.E.64 desc[UR4][R2.64], R6 ;  /* 0x0000000602007986 */ /* 0x0003e8000c101b04 */
.L_x_5:
[----:B------:R-:W-:Y:S05]  /*0260*/  BSYNC.RECONVERGENT B0 ;  /* 0x0000000000007941 */ /* 0x000fea0003800200 */
.L_x_4:
[----:B------:R-:W-:Y:S01]  /*0270*/  BSSY.RECONVERGENT B0, `(.L_x_6) ;  /* 0x0000007000007945 */ /* 0x000fe20003800200 */
[----:B------:R-:W-:-:S03]  /*0280*/  LOP3.LUT P6, RZ, R10, 0xff, RZ, 0xc0, !PT ;  /* 0x000000ff0aff7812 */ /* 0x000fc600078cc0ff */
[----:B------:R-:W-:Y:S10]  /*0290*/  @P4 BRA `(.L_x_7) ;  /* 0x0000000000104947 */ /* 0x000ff40003800000 */
[----:B-1----:R-:W2:Y:S04]  /*02a0*/  LDG.E.64 R6, desc[UR4][R2.64+-0x20] ;  /* 0xffffe00402067981 */ /* 0x002ea8000c1e1b00 */
[----:B0-----:R-:W2:Y:S02]  /*02b0*/  LDG.E.64 R8, desc[UR4][R2.64] ;  /* 0x0000000402087981 */ /* 0x001ea4000c1e1b00 */
[----:B--2---:R-:W-:-:S07]  /*02c0*/  DADD R6, R6, R8 ;  /* 0x0000000006067229 */ /* 0x004fce0000000008 */
[----:B------:R2:W-:Y:S04]  /*02d0*/  STG.E.64 desc[UR4][R2.64], R6 ;  /* 0x0000000602007986 */ /* 0x0005e8000c101b04 */
.L_x_7:
[----:B------:R-:W-:Y:S05]  /*02e0*/  BSYNC.RECONVERGENT B0 ;  /* 0x0000000000007941 */ /* 0x000fea0003800200 */
.L_x_6:
[----:B------:R-:W-:Y:S01]  /*02f0*/  BSSY.RECONVERGENT B0, `(.L_x_8) ;  /* 0x0000007000007945 */ /* 0x000fe20003800200 */
[----:B------:R-:W-:-:S03]  /*0300*/  LOP3.LUT P4, RZ, R10, 0x1ff, RZ, 0xc0, !PT ;  /* 0x000001ff0aff7812 */ /* 0x000fc6000788c0ff */
[----:B------:R-:W-:Y:S10]  /*0310*/  @P3 BRA `(.L_x_9) ;  /* 0x0000000000103947 */ /* 0x000ff40003800000 */
[----:B-12---:R-:W2:Y:S04]  /*0320*/  LDG.E.64 R6, desc[UR4][R2.64+-0x40] ;  /* 0xffffc00402067981 */ /* 0x006ea8000c1e1b00 */
[----:B0-----:R-:W2:Y:S02]  /*0330*/  LDG.E.64 R8, desc[UR4][R2.64] ;  /* 0x0000000402087981 */ /* 0x001ea4000c1e1b00 */
[----:B--2---:R-:W-:-:S07]  /*0340*/  DADD R6, R6, R8 ;  /* 0x0000000006067229 */ /* 0x004fce0000000008 */
[----:B------:R3:W-:Y:S04]  /*0350*/  STG.E.64 desc[UR4][R2.64], R6 ;  /* 0x0000000602007986 */ /* 0x0007e8000c101b04 */
.L_x_9:
[----:B------:R-:W-:Y:S05]  /*0360*/  BSYNC.RECONVERGENT B0 ;  /* 0x0000000000007941 */ /* 0x000fea0003800200 */
.L_x_8:
[----:B------:R-:W-:Y:S01]  /*0370*/  BSSY.RECONVERGENT B0, `(.L_x_10) ;  /* 0x0000007000007945 */ /* 0x000fe20003800200 */
[----:B------:R-:W-:-:S03]  /*0380*/  LOP3.LUT P3, RZ, R10, 0x3ff, RZ, 0xc0, !PT ;  /* 0x000003ff0aff7812 */ /* 0x000fc6000786c0ff */
[----:B------:R-:W-:Y:S10]  /*0390*/  @P2 BRA `(.L_x_11) ;  /* 0x0000000000102947 */ /* 0x000ff40003800000 */
[----:B-123--:R-:W2:Y:S04]  /*03a0*/  LDG.E.64 R6, desc[UR4][R2.64+-0x80] ;  /* 0xffff800402067981 */ /* 0x00eea8000c1e1b00 */
[----:B0-----:R-:W2:Y:S02]  /*03b0*/  LDG.E.64 R8, desc[UR4][R2.64] ;  /* 0x0000000402087981 */ /* 0x001ea4000c1e1b00 */
[----:B--2---:R-:W-:-:S07]  /*03c0*/  DADD R6, R6, R8 ;  /* 0x0000000006067229 */ /* 0x004fce0000000008 */
[----:B------:R4:W-:Y:S04]  /*03d0*/  STG.E.64 desc[UR4][R2.64], R6 ;  /* 0x0000000602007986 */ /* 0x0009e8000c101b04 */
.L_x_11:
[----:B------:R-:W-:Y:S05]  /*03e0*/  BSYNC.RECONVERGENT B0 ;  /* 0x0000000000007941 */ /* 0x000fea0003800200 */
.L_x_10:
[----:B------:R-:W-:Y:S01]  /*03f0*/  BSSY.RECONVERGENT B0, `(.L_x_12) ;  /* 0x0000007000007945 */ /* 0x000fe20003800200 */
[----:B------:R-:W-:-:S03]  /*0400*/  LOP3.LUT P2, RZ, R10, 0x7ff, RZ, 0xc0, !PT ;  /* 0x000007ff0aff7812 */ /* 0x000fc6000784c0ff */
[----:B------:R-:W-:Y:S10]  /*0410*/  @P1 BRA `(.L_x_13) ;  /* 0x0000000000101947 */ /* 0x000ff40003800000 */
[----:B-1234-:R-:W2:Y:S04]  /*0420*/  LDG.E.64 R6, desc[UR4][R2.64+-0x100] ;  /* 0xffff000402067981 */ /* 0x01eea8000c1e1b00 */
[----:B0-----:R-:W2:Y:S02]  /*0430*/  LDG.E.64 R8, desc[UR4][R2.64] ;  /* 0x0000000402087981 */ /* 0x001ea4000c1e1b00 */
[----:B--2---:R-:W-:-:S07]  /*0440*/  DADD R6, R6, R8 ;  /* 0x0000000006067229 */ /* 0x004fce0000000008 */
[----:B------:R0:W-:Y:S04]  /*0450*/  STG.E.64 desc[UR4][R2.64], R6 ;  /* 0x0000000602007986 */ /* 0x0001e8000c101b04 */
.L_x_13:
[----:B------:R-:W-:Y:S05]  /*0460*/  BSYNC.RECONVERGENT B0 ;  /* 0x0000000000007941 */ /* 0x000fea0003800200 */
.L_x_12:
[----:B------:R-:W-:Y:S01]  /*0470*/  BSSY.RECONVERGENT B0, `(.L_x_14) ;  /* 0x0000007000007945 */ /* 0x000fe20003800200 */
[----:B------:R-:W-:-:S03]  /*0480*/  LOP3.LUT P1, RZ, R10, 0xfff, RZ, 0xc0, !PT ;  /* 0x00000fff0aff7812 */ /* 0x000fc6000782c0ff */
[----:B------:R-:W-:Y:S10]  /*0490*/  @P0 BRA `(.L_x_15) ;  /* 0x0000000000100947 */ /* 0x000ff40003800000 */
[----:B01234-:R-:W2:Y:S04]  /*04a0*/  LDG.E.64 R6, desc[UR4][R2.64+-0x200] ;  /* 0xfffe000402067981 */ /* 0x01fea8000c1e1b00 */
[----:B------:R-:W2:Y:S02]  /*04b0*/  LDG.E.64 R8, desc[UR4][R2.64] ;  /* 0x0000000402087981 */ /* 0x000ea4000c1e1b00 */
[----:B--2---:R-:W-:-:S07]  /*04c0*/  DADD R6, R6, R8 ;  /* 0x0000000006067229 */ /* 0x004fce0000000008 */
[----:B------:R0:W-:Y:S04]  /*04d0*/  STG.E.64 desc[UR4][R2.64], R6 ;  /* 0x0000000602007986 */ /* 0x0001e8000c101b04 */
.L_x_15:
[----:B------:R-:W-:Y:S05]  /*04e0*/  BSYNC.RECONVERGENT B0 ;  /* 0x0000000000007941 */ /* 0x000fea0003800200 */
.L_x_14:
[----:B------:R-:W-:Y:S01]  /*04f0*/  BSSY.RECONVERGENT B0, `(.L_x_16) ;  /* 0x0000007000007945 */ /* 0x000fe20003800200 */
[----:B------:R-:W-:-:S03]  /*0500*/  LOP3.LUT P0, RZ, R10, 0x1fff, RZ, 0xc0, !PT ;  /* 0x00001fff0aff7812 */ /* 0x000fc6000780c0ff */
[----:B------:R-:W-:Y:S10]  /*0510*/  @P6 BRA `(.L_x_17) ;  /* 0x0000000000106947 */ /* 0x000ff40003800000 */
[----:B01234-:R-:W2:Y:S04]  /*0520*/  LDG.E.64 R6, desc[UR4][R2.64+-0x400] ;  /* 0xfffc000402067981 */ /* 0x01fea8000c1e1b00 */
[----:B------:R-:W2:Y:S02]  /*0530*/  LDG.E.64 R8, desc[UR4][R2.64] ;  /* 0x0000000402087981 */ /* 0x000ea4000c1e1b00 */
[----:B--2---:R-:W-:-:S07]  /*0540*/  DADD R6, R6, R8 ;  /* 0x0000000006067229 */ /* 0x004fce0000000008 */
[----:B------:R0:W-:Y:S04]  /*0550*/  STG.E.64 desc[UR4][R2.64], R6 ;  /* 0x0000000602007986 */ /* 0x0001e8000c101b04 */
.L_x_17:
[----:B------:R-:W-:Y:S05]  /*0560*/  BSYNC.RECONVERGENT B0 ;  /* 0x0000000000007941 */ /* 0x000fea0003800200 */
.L_x_16:
[----:B------:R-:W-:Y:S01]  /*0570*/  BSSY.RECONVERGENT B0, `(.L_x_18) ;  /* 0x0000007000007945 */ /* 0x000fe20003800200 */
[----:B------:R-:W-:-:S03]  /*0580*/  LOP3.LUT P6, RZ, R10, 0x3fff, RZ, 0xc0, !PT ;  /* 0x00003fff0aff7812 */ /* 0x000fc600078cc0ff */
[----:B------:R-:W-:Y:S10]  /*0590*/  @P4 BRA `(.L_x_19) ;  /* 0x0000000000104947 */ /* 0x000ff40003800000 */
[----:B01234-:R-:W2:Y:S04]  /*05a0*/  LDG.E.64 R6, desc[UR4][R2.64+-0x800] ;  /* 0xfff8000402067981 */ /* 0x01fea8000c1e1b00 */
[----:B------:R-:W2:Y:S02]  /*05b0*/  LDG.E.64 R8, desc[UR4][R2.64] ;  /* 0x0000000402087981 */ /* 0x000ea4000c1e1b00 */
[----:B--2---:R-:W-:-:S07]  /*05c0*/  DADD R6, R6, R8 ;  /* 0x0000000006067229 */ /* 0x004fce0000000008 */
[----:B------:R0:W-:Y:S04]  /*05d0*/  STG.E.64 desc[UR4][R2.64], R6 ;  /* 0x0000000602007986 */ /* 0x0001e8000c101b04 */
.L_x_19:
[----:B------:R-:W-:Y:S05]  /*05e0*/  BSYNC.RECONVERGENT B0 ;  /* 0x0000000000007941 */ /* 0x000fea0003800200 */
.L_x_18:
[----:B------:R-:W-:Y:S01]  /*05f0*/  BSSY.RECONVERGENT B0, `(.L_x_20) ;  /* 0x0000007000007945 */ /* 0x000fe20003800200 */
[----:B------:R-:W-:-:S03]  /*0600*/  LOP3.LUT P4, RZ, R10, 0x7fff, RZ, 0xc0, !PT ;  /* 0x00007fff0aff7812 */ /* 0x000fc6000788c0ff */
[----:B------:R-:W-:Y:S10]  /*0610*/  @P3 BRA `(.L_x_21) ;  /* 0x0000000000103947 */ /* 0x000ff40003800000 */
[----:B01234-:R-:W2:Y:S04]  /*0620*/  LDG.E.64 R6, desc[UR4][R2.64+-0x1000] ;  /* 0xfff0000402067981 */ /* 0x01fea8000c1e1b00 */
[----:B------:R-:W2:Y:S02]  /*0630*/  LDG.E.64 R8, desc[UR4][R2.64] ;  /* 0x0000000402087981 */ /* 0x000ea4000c1e1b00 */
[----:B--2---:R-:W-:-:S07]  /*0640*/  DADD R6, R6, R8 ;  /* 0x0000000006067229 */ /* 0x004fce0000000008 */
[----:B------:R0:W-:Y:S04]  /*0650*/  STG.E.64 desc[UR4][R2.64], R6 ;  /* 0x0000000602007986 */ /* 0x0001e8000c101b04 */
.L_x_21:
[----:B------:R-:W-:Y:S05]  /*0660*/  BSYNC.RECONVERGENT B0 ;  /* 0x0000000000007941 */ /* 0x000fea0003800200 */
.L_x_20:
[----:B------:R-:W-:Y:S01]  /*0670*/  BSSY.RECONVERGENT B0, `(.L_x_22) ;  /* 0x0000007000007945 */ /* 0x000fe20003800200 */
[----:B------:R-:W-:-:S03]  /*0680*/  LOP3.LUT P3, RZ, R10, 0x1ffff, RZ, 0xc0, !PT ;  /* 0x0001ffff0aff7812 */ /* 0x000fc6000786c0ff */
[----:B------:R-:W-:Y:S10]  /*0690*/  @P2 BRA `(.L_x_23) ;  /* 0x0000000000102947 */ /* 0x000ff40003800000 */
[----:B01234-:R-:W2:Y:S04]  /*06a0*/  LDG.E.64 R6, desc[UR4][R2.64+-0x2000] ;  /* 0xffe0000402067981 */ /* 0x01fea8000c1e1b00 */
[----:B------:R-:W2:Y:S02]  /*06b0*/  LDG.E.64 R8, desc[UR4][R2.64] ;  /* 0x0000000402087981 */ /* 0x000ea4000c1e1b00 */
[----:B--2---:R-:W-:-:S07]  /*06c0*/  DADD R6, R6, R8 ;  /* 0x0000000006067229 */ /* 0x004fce0000000008 */
[----:B------:R0:W-:Y:S04]  /*06d0*/  STG.E.64 desc[UR4][R2.64], R6 ;  /* 0x0000000602007986 */ /* 0x0001e8000c101b04 */
.L_x_23:
[----:B------:R-:W-:Y:S05]  /*06e0*/  BSYNC.RECONVERGENT B0 ;  /* 0x0000000000007941 */ /* 0x000fea0003800200 */
.L_x_22:
[----:B------:R-:W-:Y:S01]  /*06f0*/  BSSY.RECONVERGENT B0, `(.L_x_24) ;  /* 0x0000007000007945 */ /* 0x000fe20003800200 */
[----:B------:R-:W-:-:S03]  /*0700*/  LOP3.LUT P2, RZ, R10, 0x3ffff, RZ, 0xc0, !PT ;  /* 0x0003ffff0aff7812 */ /* 0x000fc6000784c0ff */
[----:B------:R-:W-:Y:S10]  /*0710*/  @P1 BRA `(.L_x_25) ;  /* 0x0000000000101947 */ /* 0x000ff40003800000 */
[----:B01234-:R-:W2:Y:S04]  /*0720*/  LDG.E.64 R6, desc[UR4][R2.64+-0x4000] ;  /* 0xffc0000402067981 */ /* 0x01fea8000c1e1b00 */
[----:B------:R-:W2:Y:S02]  /*0730*/  LDG.E.64 R8, desc[UR4][R2.64] ;  /* 0x0000000402087981 */ /* 0x000ea4000c1e1b00 */
[----:B--2---:R-:W-:-:S07]  /*0740*/  DADD R6, R6, R8 ;  /* 0x0000000006067229 */ /* 0x004fce0000000008 */
[----:B------:R0:W-:Y:S04]  /*0750*/  STG.E.64 desc[UR4][R2.64], R6 ;  /* 0x0000000602007986 */ /* 0x0001e8000c101b04 */
.L_x_25:
[----:B------:R-:W-:Y:S05]  /*0760*/  BSYNC.RECONVERGENT B0 ;  /* 0x0000000000007941 */ /* 0x000fea0003800200 */
.L_x_24:
[----:B------:R-:W-:Y:S01]  /*0770*/  BSSY.RECONVERGENT B0, `(.L_x_26) ;  /* 0x0000007000007945 */ /* 0x000fe20003800200 */
[----:B------:R-:W-:-:S03]  /*0780*/  LOP3.LUT P1, RZ, R10, 0x7ffff, RZ, 0xc0, !PT ;  /* 0x0007ffff0aff7812 */ /* 0x000fc6000782c0ff */
[----:B------:R-:W-:Y:S10]  /*0790*/  @P0 BRA `(.L_x_27) ;  /* 0x0000000000100947 */ /* 0x000ff40003800000 */
[----:B01234-:R-:W2:Y:S04]  /*07a0*/  LDG.E.64 R6, desc[UR4][R2.64+-0x8000] ;  /* 0xff80000402067981 */ /* 0x01fea8000c1e1b00 */
[----:B------:R-:W2:Y:S02]  /*07b0*/  LDG.E.64 R8, desc[UR4][R2.64] ;  /* 0x0000000402087981 */ /* 0x000ea4000c1e1b00 */
[----:B--2---:R-:W-:-:S07]  /*07c0*/  DADD R6, R6, R8 ;  /* 0x0000000006067229 */ /* 0x004fce0000000008 */
[----:B------:R0:W-:Y:S04]  /*07d0*/  STG.E.64 desc[UR4][R2.64], R6 ;  /* 0x0000000602007986 */ /* 0x0001e8000c101b04 */
.L_x_27:
[----:B------:R-:W-:Y:S05]  /*07e0*/  BSYNC.RECONVERGENT B0 ;  /* 0x0000000000007941 */ /* 0x000fea0003800200 */
.L_x_26:
[----:B------:R-:W-:Y:S01]  /*07f0*/  BSSY.RECONVERGENT B0, `(.L_x_28) ;  /* 0x0000007000007945 */ /* 0x000fe20003800200 */
[----:B------:R-:W-:-:S03]  /*0800*/  LOP3.LUT P0, RZ, R10, 0xfffff, RZ, 0xc0, !PT ;  /* 0x000fffff0aff7812 */ /* 0x000fc6000780c0ff */
[----:B------:R-:W-:Y:S10]  /*0810*/  @P6 BRA `(.L_x_29) ;  /* 0x0000000000106947 */ /* 0x000ff40003800000 */
[----:B01234-:R-:W2:Y:S04]  /*0820*/  LDG.E.64 R6, desc[UR4][R2.64+-0x10000] ;  /* 0xff00000402067981 */ /* 0x01fea8000c1e1b00 */
[----:B------:R-:W2:Y:S02]  /*0830*/  LDG.E.64 R8, desc[UR4][R2.64] ;  /* 0x0000000402087981 */ /* 0x000ea4000c1e1b00 */
[----:B--2---:R-:W-:-:S07]  /*0840*/  DADD R6, R6, R8 ;  /* 0x0000000006067229 */ /* 0x004fce0000000008 */
[----:B------:R0:W-:Y:S04]  /*0850*/  STG.E.64 desc[UR4][R2.64], R6 ;  /* 0x0000000602007986 */ /* 0x0001e8000c101b04 */
.L_x_29:
[----:B------:R-:W-:Y:S05]  /*0860*/  BSYNC.RECONVERGENT B0 ;  /* 0x0000000000007941 */ /* 0x000fea0003800200 */
.L_x_28:
[----:B------:R-:W-:Y:S04]  /*0870*/  BSSY.RECONVERGENT B0, `(.L_x_30) ;  /* 0x0000006000007945 */ /* 0x000fe80003800200 */
[----:B------:R-:W-:Y:S05]  /*0880*/  @P4 BRA `(.L_x_31) ;  /* 0x0000000000104947 */ /* 0x000fea0003800000 */
[----:B01234-:R-:W2:Y:S04]  /*0890*/  LDG.E.64 R6, desc[UR4][R2.64+-0x20000] ;  /* 0xfe00000402067981 */ /* 0x01fea8000c1e1b00 */
[----:B------:R-:W2:Y:S02]  /*08a0*/  LDG.E.64 R8, desc[UR4][R2.64] ;  /* 0x0000000402087981 */ /* 0x000ea4000c1e1b00 */
[----:B--2---:R-:W-:-:S07]  /*08b0*/  DADD R6, R6, R8 ;  /* 0x0000000006067229 */ /* 0x004fce0000000008 */
[----:B------:R0:W-:Y:S04]  /*08c0*/  STG.E.64 desc[UR4][R2.64], R6 ;  /* 0x0000000602007986 */ /* 0x0001e8000c101b04 */
.L_x_31:
[----:B------:R-:W-:Y:S05]  /*08d0*/  BSYNC.RECONVERGENT B0 ;  /* 0x0000000000007941 */ /* 0x000fea0003800200 */
.L_x_30:
[----:B------:R-:W-:Y:S01]  /*08e0*/  ISETP.NE.AND P4, PT, R0, RZ, PT ;  /* 0x000000ff0000720c */ /* 0x000fe20003f85270 */
[----:B------:R-:W-:-:S12]  /*08f0*/  BSSY.RECONVERGENT B0, `(.L_x_32) ;  /* 0x0000006000007945 */ /* 0x000fd80003800200 */
[----:B------:R-:W-:Y:S05]  /*0900*/  @P4 BRA `(.L_x_33) ;  /* 0x0000000000104947 */ /* 0x000fea0003800000 */
[----:B01234-:R-:W2:Y:S04]  /*0910*/  LDG.E.64 R6, desc[UR4][R2.64+-0x40000] ;  /* 0xfc00000402067981 */ /* 0x01fea8000c1e1b00 */
[----:B------:R-:W2:Y:S02]  /*0920*/  LDG.E.64 R8, desc[UR4][R2.64] ;  /* 0x0000000402087981 */ /* 0x000ea4000c1e1b00 */
[----:B--2---:R-:W-:-:S07]  /*0930*/  DADD R6, R6, R8 ;  /* 0x0000000006067229 */ /* 0x004fce0000000008 */
[----:B------:R0:W-:Y:S04]  /*0940*/  STG.E.64 desc[UR4][R2.64], R6 ;  /* 0x0000000602007986 */ /* 0x0001e8000c101b04 */
.L_x_33:
[----:B------:R-:W-:Y:S05]  /*0950*/  BSYNC.RECONVERGENT B0 ;  /* 0x0000000000007941 */ /* 0x000fea0003800200 */
.L_x_32:
[----:B------:R-:W-:Y:S04]  /*0960*/  BSSY.RECONVERGENT B0, `(.L_x_34) ;  /* 0x0000006000007945 */ /* 0x000fe80003800200 */
[----:B------:R-:W-:Y:S05]  /*0970*/  @P3 BRA `(.L_x_35) ;  /* 0x0000000000103947 */ /* 0x000fea0003800000 */
[----:B01234-:R-:W2:Y:S04]  /*0980*/  LDG.E.64 R6, desc[UR4][R2.64+-0x80000] ;  /* 0xf800000402067981 */ /* 0x01fea8000c1e1b00 */
[----:B------:R-:W2:Y:S02]  /*0990*/  LDG.E.64 R8, desc[UR4][R2.64] ;  /* 0x0000000402087981 */ /* 0x000ea4000c1e1b00 */
[----:B--2---:R-:W-:-:S07]  /*09a0*/  DADD R6, R6, R8 ;  /* 0x0000000006067229 */ /* 0x004fce0000000008 */
[----:B------:R0:W-:Y:S04]  /*09b0*/  STG.E.64 desc[UR4][R2.64], R6 ;  /* 0x0000000602007986 */ /* 0x0001e8000c101b04 */
.L_x_35:
[----:B------:R-:W-:Y:S05]  /*09c0*/  BSYNC.RECONVERGENT B0 ;  /* 0x0000000000007941 */ /* 0x000fea0003800200 */
.L_x_34:
[----:B------:R-:W-:Y:S04]  /*09d0*/  BSSY.RECONVERGENT B0, `(.L_x_36) ;  /* 0x0000006000007945 */ /* 0x000fe80003800200 */
[----:B------:R-:W-:Y:S05]  /*09e0*/  @P2 BRA `(.L_x_37) ;  /* 0x0000000000102947 */ /* 0x000fea0003800000 */
[----:B01234-:R-:W2:Y:S04]  /*09f0*/  LDG.E.64 R6, desc[UR4][R2.64+-0x100000] ;  /* 0xf000000402067981 */ /* 0x01fea8000c1e1b00 */
[----:B------:R-:W2:Y:S02]  /*0a00*/  LDG.E.64 R8, desc[UR4][R2.64] ;  /* 0x0000000402087981 */ /* 0x000ea4000c1e1b00 */
[----:B--2---:R-:W-:-:S07]  /*0a10*/  DADD R6, R6, R8 ;  /* 0x0000000006067229 */ /* 0x004fce0000000008 */
[----:B------:R0:W-:Y:S04]  /*0a20*/  STG.E.64 desc[UR4][R2.64], R6 ;  /* 0x0000000602007986 */ /* 0x0001e8000c101b04 */
.L_x_37:
[----:B------:R-:W-:Y:S05]  /*0a30*/  BSYNC.RECONVERGENT B0 ;  /* 0x0000000000007941 */ /* 0x000fea0003800200 */
.L_x_36:
[----:B------:R-:W-:Y:S04]  /*0a40*/  BSSY.RECONVERGENT B0, `(.L_x_38) ;  /* 0x0000006000007945 */ /* 0x000fe80003800200 */
[----:B------:R-:W-:Y:S05]  /*0a50*/  @P1 BRA `(.L_x_39) ;  /* 0x0000000000101947 */ /* 0x000fea0003800000 */
[----:B01234-:R-:W2:Y:S04]  /*0a60*/  LDG.E.64 R6, desc[UR4][R2.64+-0x200000] ;  /* 0xe000000402067981 */ /* 0x01fea8000c1e1b00 */
[----:B------:R-:W2:Y:S02]  /*0a70*/  LDG.E.64 R8, desc[UR4][R2.64] ;  /* 0x0000000402087981 */ /* 0x000ea4000c1e1b00 */
[----:B--2---:R-:W-:-:S07]  /*0a80*/  DADD R6, R6, R8 ;  /* 0x0000000006067229 */ /* 0x004fce0000000008 */
[----:B------:R0:W-:Y:S04]  /*0a90*/  STG.E.64 desc[UR4][R2.64], R6 ;  /* 0x0000000602007986 */ /* 0x0001e8000c101b04 */
.L_x_39:
[----:B------:R-:W-:Y:S05]  /*0aa0*/  BSYNC.RECONVERGENT B0 ;  /* 0x0000000000007941 */ /* 0x000fea0003800200 */
.L_x_38:
[----:B------:R-:W-:Y:S04]  /*0ab0*/  BSSY.RECONVERGENT B0, `(.L_x_40) ;  /* 0x0000006000007945 */ /* 0x000fe80003800200 */
[----:B------:R-:W-:Y:S05]  /*0ac0*/  @P0 BRA `(.L_x_41) ;  /* 0x0000000000100947 */ /* 0x000fea0003800000 */
[----:B01234-:R-:W2:Y:S04]  /*0ad0*/  LDG.E.64 R6, desc[UR4][R2.64+-0x400000] ;  /* 0xc000000402067981 */ /* 0x01fea8000c1e1b00 */
[----:B------:R-:W2:Y:S02]  /*0ae0*/  LDG.E.64 R8, desc[UR4][R2.64] ;  /* 0x0000000402087981 */ /* 0x000ea4000c1e1b00 */
[----:B--2---:R-:W-:-:S07]  /*0af0*/  DADD R6, R6, R8 ;  /* 0x0000000006067229 */ /* 0x004fce0000000008 */
[----:B------:R0:W-:Y:S04]  /*0b00*/  STG.E.64 desc[UR4][R2.64], R6 ;  /* 0x0000000602007986 */ /* 0x0001e8000c101b04 */
.L_x_41:
[----:B------:R-:W-:Y:S05]  /*0b10*/  BSYNC.RECONVERGENT B0 ;  /* 0x0000000000007941 */ /* 0x000fea0003800200 */
.L_x_40:
[----:B01234-:R-:W2:Y:S01]  /*0b20*/  @!P5 LDG.E.64 R6, desc[UR4][R2.64] ;  /* 0x000000040206d981 */ /* 0x01fea2000c1e1b00 */
[----:B------:R-:W-:-:S13]  /*0b30*/  LOP3.LUT P0, RZ, R10, 0x3fffff, RZ, 0xc0, !PT ;  /* 0x003fffff0aff7812 */ /* 0x000fda000780c0ff */
[----:B------:R-:W-:-:S04]  /*0b40*/  @!P0 IADD3 R12, P1, PT, R2, -0x1000000, RZ ;  /* 0xff000000020c8810 */ /* 0x000fc80007f3e0ff */
[----:B------:R-:W-:Y:S01]  /*0b50*/  @!P0 IADD3.X R13, PT, PT, R3, -0x1, RZ, P1, !PT ;  /* 0xffffffff030d8810 */ /* 0x000fe20000ffe4ff */
[----:B--2--5:R-:W-:-:S07]  /*0b60*/  @!P5 DADD R4, R4, R6 ;  /* 0x000000000404d229 */ /* 0x024fce0000000006 */
[----:B------:R0:W-:Y:S04]  /*0b70*/  @!P5 STG.E.64 desc[UR4][R2.64], R4 ;  /* 0x000000040200d986 */ /* 0x0001e8000c101b04 */
[----:B------:R-:W2:Y:S04]  /*0b80*/  @!P0 LDG.E.64 R6, desc[UR4][R12.64] ;  /* 0x000000040c068981 */ /* 0x000ea8000c1e1b00 */
[----:B------:R-:W2:Y:S01]  /*0b90*/  @!P0 LDG.E.64 R8, desc[UR4][R2.64] ;  /* 0x0000000402088981 */ /* 0x000ea2000c1e1b00 */
[----:B------:R-:W-:-:S13]  /*0ba0*/  LOP3.LUT P1, RZ, R10, 0x7fffff, RZ, 0xc0, !PT ;  /* 0x007fffff0aff7812 */ /* 0x000fda000782c0ff */
[----:B------:R-:W-:-:S04]  /*0bb0*/  @!P1 IADD3 R14, P2, PT, R2, -0x2000000, RZ ;  /* 0xfe000000020e9810 */ /* 0x000fc80007f5e0ff */
[----:B------:R-:W-:Y:S01]  /*0bc0*/  @!P1 IADD3.X R15, PT, PT, R3, -0x1, RZ, P2, !PT ;  /* 0xffffffff030f9810 */ /* 0x000fe200017fe4ff */
[----:B--2---:R-:W-:-:S07]  /*0bd0*/  @!P0 DADD R6, R6, R8 ;  /* 0x0000000006068229 */ /* 0x004fce0000000008 */
        /* <DEDUP_REMOVED lines=8> */
[----:B0-----:R-:W3:Y:S04]  /*0c60*/  @!P0 LDG.E.64 R4, desc[UR4][R16.64] ;  /* 0x0000000410048981 */ /* 0x001ee8000c1e1b00 */
[----:B------:R-:W3:Y:S01]  /*0c70*/  @!P0 LDG.E.64 R18, desc[UR4][R2.64] ;  /* 0x0000000402128981 */ /* 0x000ee2000c1e1b00 */
[----:B------:R-:W-:-:S13]  /*0c80*/  LOP3.LUT P1, RZ, R10, 0x1ffffff, RZ, 0xc0, !PT ;  /* 0x01ffffff0aff7812 */ /* 0x000fda000782c0ff */
[----:B------:R-:W-:-:S04]  /*0c90*/  @!P1 IADD3 R12, P2, PT, R2, -0x8000000, RZ ;  /* 0xf8000000020c9810 */ /* 0x000fc80007f5e0ff */
[----:B------:R-:W-:Y:S01]  /*0ca0*/  @!P1 IADD3.X R13, PT, PT, R3, -0x1, RZ, P2, !PT ;  /* 0xffffffff030d9810 */ /* 0x000fe200017fe4ff */
[----:B---3--:R-:W-:-:S07]  /*0cb0*/  @!P0 DADD R4, R4, R18 ;  /* 0x0000000004048229 */ /* 0x008fce0000000012 */
[----:B------:R0:W-:Y:S04]  /*0cc0*/  @!P0 STG.E.64 desc[UR4][R2.64], R4 ;  /* 0x0000000402008986 */ /* 0x0001e8000c101b04 */
[----:B-1----:R-:W3:Y:S04]  /*0cd0*/  @!P1 LDG.E.64 R6, desc[UR4][R12.64] ;  /* 0x000000040c069981 */ /* 0x002ee8000c1e1b00 */
[----:B------:R-:W3:Y:S01]  /*0ce0*/  @!P1 LDG.E.64 R18, desc[UR4][R2.64] ;  /* 0x0000000402129981 */ /* 0x000ee2000c1e1b00 */
[----:B------:R-:W-:-:S13]  /*0cf0*/  LOP3.LUT P0, RZ, R10, 0x3ffffff, RZ, 0xc0, !PT ;  /* 0x03ffffff0aff7812 */ /* 0x000fda000780c0ff */
[----:B------:R-:W-:-:S04]  /*0d00*/  @!P0 IADD3 R14, P2, PT, R2, -0x10000000, RZ ;  /* 0xf0000000020e8810 */ /* 0x000fc80007f5e0ff */
[----:B------:R-:W-:Y:S01]  /*0d10*/  @!P0 IADD3.X R15, PT, PT, R3, -0x1, RZ, P2, !PT ;  /* 0xffffffff030f8810 */ /* 0x000fe200017fe4ff */
[----:B---3--:R-:W-:-:S07]  /*0d20*/  @!P1 DADD R6, R6, R18 ;  /* 0x0000000006069229 */ /* 0x008fce0000000012 */
[----:B------:R0:W-:Y:S04]  /*0d30*/  @!P1 STG.E.64 desc[UR4][R2.64], R6 ;  /* 0x0000000602009986 */ /* 0x0001e8000c101b04 */
[----:B--2---:R-:W2:Y:S04]  /*0d40*/  @!P0 LDG.E.64 R8, desc[UR4][R14.64] ;  /* 0x000000040e088981 */ /* 0x004ea8000c1e1b00 */
[----:B------:R-:W2:Y:S01]  /*0d50*/  @!P0 LDG.E.64 R16, desc[UR4][R2.64] ;  /* 0x0000000402108981 */ /* 0x000ea2000c1e1b00 */
[----:B------:R-:W-:Y:S01]  /*0d60*/  LOP3.LUT P1, RZ, R10, 0x7ffffff, RZ, 0xc0, !PT ;  /* 0x07ffffff0aff7812 */ /* 0x000fe2000782c0ff */
[----:B--2---:R-:W-:-:S07]  /*0d70*/  @!P0 DADD R8, R8, R16 ;  /* 0x0000000008088229 */ /* 0x004fce0000000010 */
[----:B------:R0:W-:Y:S05]  /*0d80*/  @!P0 STG.E.64 desc[UR4][R2.64], R8 ;  /* 0x0000000802008986 */ /* 0x0001ea000c101b04 */
[----:B------:R-:W-:Y:S05]  /*0d90*/  @P1 EXIT ;  /* 0x000000000000194d */ /* 0x000fea0003800000 */
[----:B0-----:R-:W-:Y:S01]  /*0da0*/  IADD3 R6, P0, PT, R2, -0x20000000, RZ ;  /* 0xe000000002067810 */ /* 0x001fe20007f1e0ff */
[----:B------:R-:W2:Y:S03]  /*0db0*/  LDG.E.64 R8, desc[UR4][R2.64] ;  /* 0x0000000402087981 */ /* 0x000ea6000c1e1b00 */
[----:B------:R-:W-:-:S05]  /*0dc0*/  IADD3.X R7, PT, PT, R3, -0x1, RZ, P0, !PT ;  /* 0xffffffff03077810 */ /* 0x000fca00007fe4ff */
[----:B------:R-:W2:Y:S02]  /*0dd0*/  LDG.E.64 R4, desc[UR4][R6.64] ;  /* 0x0000000406047981 */ /* 0x000ea4000c1e1b00 */
[----:B--2---:R-:W-:-:S07]  /*0de0*/  DADD R4, R4, R8 ;  /* 0x0000000004047229 */ /* 0x004fce0000000008 */
[----:B------:R-:W-:Y:S01]  /*0df0*/  STG.E.64 desc[UR4][R2.64], R4 ;  /* 0x0000000402007986 */ /* 0x000fe2000c101b04 */
[----:B------:R-:W-:Y:S05]  /*0e00*/  EXIT ;  /* 0x000000000000794d */ /* 0x000fea0003800000 */
.L_x_42:
        /* <DEDUP_REMOVED lines=15> */
.L_x_53:


//--------------------- .text._Z6mycopyPdS_S_S_   --------------------------
	.section	.text._Z6mycopyPdS_S_S_,"ax",@progbits
	.align	128
        .global         _Z6mycopyPdS_S_S_
        .type           _Z6mycopyPdS_S_S_,@function
        .size           _Z6mycopyPdS_S_S_,(.L_x_54 - _Z6mycopyPdS_S_S_)
        .other          _Z6mycopyPdS_S_S_,@"STO_CUDA_ENTRY STV_DEFAULT"
_Z6mycopyPdS_S_S_:
.text._Z6mycopyPdS_S_S_:
[----:B------:R-:W-:Y:S01]  /*0000*/  LDC R1, c[0x0][0x37c] ;  /* 0x0000df00ff017b82 */ /* 0x000fe20000000800 */
[----:B------:R-:W0:Y:S07]  /*0010*/  S2R R15, SR_CTAID.X ;  /* 0x00000000000f7919 */ /* 0x000e2e0000002500 */
[----:B------:R-:W1:Y:S01]  /*0020*/  LDC.64 R6, c[0x0][0x380] ;  /* 0x0000e000ff067b82 */ /* 0x000e620000000a00 */
[----:B------:R-:W2:Y:S01]  /*0030*/  LDCU.64 UR4, c[0x0][0x358] ;  /* 0x00006b00ff0477ac */ /* 0x000ea20008000a00 */
[----:B------:R-:W3:Y:S01]  /*0040*/  S2R R17, SR_CTAID.Y ;  /* 0x0000000000117919 */ /* 0x000ee20000002600 */
[----:B------:R-:W4:Y:S01]  /*0050*/  LDCU.64 UR6, c[0x0][0x380] ;  /* 0x00007000ff0677ac */ /* 0x000f220008000a00 */
[----:B------:R-:W5:Y:S04]  /*0060*/  S2R R10, SR_TID.X ;  /* 0x00000000000a7919 */ /* 0x000f680000002100 */
[----:B------:R-:W4:Y:S08]  /*0070*/  LDC.64 R8, c[0x0][0x398] ;  /* 0x0000e600ff087b82 */ /* 0x000f300000000a00 */
[----:B------:R-:W4:Y:S01]  /*0080*/  LDC.64 R4, c[0x0][0x388] ;  /* 0x0000e200ff047b82 */ /* 0x000f220000000a00 */
[----:B0-----:R-:W-:-:S04]  /*0090*/  IMAD R0, R15, 0x40804, RZ ;  /* 0x000408040f007824 */ /* 0x001fc800078e02ff */
[----:B---3--:R-:W-:-:S05]  /*00a0*/  IMAD R2, R17, 0x202, R0 ;  /* 0x0000020211027824 */ /* 0x008fca00078e0200 */
[----:B-----5:R-:W-:-:S05]  /*00b0*/  IADD3 R11, PT, PT, R10, 0x40a06, R2 ;  /* 0x00040a060a0b7810 */ /* 0x020fca0007ffe002 */
[----:B-1----:R-:W-:-:S05]  /*00c0*/  IMAD.WIDE R6, R11, 0x8, R6 ;  /* 0x000000080b067825 */ /* 0x002fca00078e0206 */
[----:B--2---:R-:W2:Y:S01]  /*00d0*/  LDG.E.64 R2, desc[UR4][R6.64+0x8] ;  /* 0x0000080406027981 */ /* 0x004ea2000c1e1b00 */
[----:B------:R-:W-:Y:S02]  /*00e0*/  IMAD R13, R17, 0x202, R10 ;  /* 0x00000202110d7824 */ /* 0x000fe400078e020a */
[----:B----4-:R-:W-:-:S03]  /*00f0*/  IMAD.WIDE R8, R11, 0x8, R8 ;  /* 0x000000080b087825 */ /* 0x010fc600078e0208 */
[----:B------:R-:W-:Y:S02]  /*0100*/  IADD3 R13, P0, PT, R0, R13, RZ ;  /* 0x0000000d000d7210 */ /* 0x000fe40007f1e0ff */
[----:B------:R-:W-:Y:S02]  /*0110*/  LEA R0, R17, R10, 0x9 ;  /* 0x0000000a11007211 */ /* 0x000fe400078e48ff */
[----:B------:R-:W-:Y:S02]  /*0120*/  IADD3.X R10, PT, PT, RZ, RZ, RZ, P0, !PT ;  /* 0x000000ffff0a7210 */ /* 0x000fe400007fe4ff */
[----:B------:R-:W-:Y:S02]  /*0130*/  LEA R22, P0, R13, UR6, 0x3 ;  /* 0x000000060d167c11 */ /* 0x000fe4000f8018ff */
[----:B------:R-:W-:Y:S02]  /*0140*/  LEA R0, R15, R0, 0x12 ;  /* 0x000000000f007211 */ /* 0x000fe400078e90ff */
[----:B------:R-:W-:-:S03]  /*0150*/  LEA.HI.X R23, R13, UR7, R10, 0x3, P0 ;  /* 0x000000070d177c11 */ /* 0x000fc600080f1c0a */
[----:B------:R-:W-:Y:S01]  /*0160*/  IMAD.WIDE.U32 R10, R0, 0x8, R4 ;  /* 0x00000008000a7825 */ /* 0x000fe200078e0004 */
[----:B--2---:R0:W-:Y:S04]  /*0170*/  STG.E.64 desc[UR4][R8.64+0x8], R2 ;  /* 0x0000080208007986 */ /* 0x0041e8000c101b04 */
[----:B------:R-:W2:Y:S04]  /*0180*/  LDG.E.64 R12, desc[UR4][R22.64+0x1018] ;  /* 0x00101804160c7981 */ /* 0x000ea8000c1e1b00 */
[----:B------:R-:W2:Y:S04]  /*0190*/  LDG.E.64 R10, desc[UR4][R10.64] ;  /* 0x000000040a0a7981 */ /* 0x000ea8000c1e1b00 */
[----:B------:R-:W3:Y:S01]  /*01a0*/  LDG.E.64 R14, desc[UR4][R6.64+-0x1008] ;  /* 0xffeff804060e7981 */ /* 0x000ee2000c1e1b00 */
[----:B0-----:R-:W0:Y:S03]  /*01b0*/  LDC.64 R8, c[0x0][0x390] ;  /* 0x0000e400ff087b82 */ /* 0x001e260000000a00 */
[----:B------:R-:W4:Y:S04]  /*01c0*/  LDG.E.64 R16, desc[UR4][R6.64] ;  /* 0x0000000406107981 */ /* 0x000f28000c1e1b00 */
[----:B------:R-:W5:Y:S04]  /*01d0*/  LDG.E.64 R18, desc[UR4][R6.64+0x10] ;  /* 0x0000100406127981 */ /* 0x000f68000c1e1b00 */
[----:B------:R-:W5:Y:S04]  /*01e0*/  LDG.E.64 R20, desc[UR4][R6.64+0x1018] ;  /* 0x0010180406147981 */ /* 0x000f68000c1e1b00 */
[----:B------:R-:W5:Y:S01]  /*01f0*/  LDG.E.64 R4, desc[UR4][R6.64+0x204028] ;  /* 0x2040280406047981 */ /* 0x000f62000c1e1b00 */
[----:B--2---:R-:W-:-:S08]  /*0200*/  DADD R12, R10, R12 ;  /* 0x000000000a0c7229 */ /* 0x004fd0000000000c */
[----:B---3--:R-:W-:-:S08]  /*0210*/  DADD R12, R12, R14 ;  /* 0x000000000c0c7229 */ /* 0x008fd0000000000e */
[----:B----4-:R-:W-:-:S08]  /*0220*/  DADD R12, R12, R16 ;  /* 0x000000000c0c7229 */ /* 0x010fd00000000010 */
[----:B-----5:R-:W-:-:S08]  /*0230*/  DADD R12, R12, R18 ;  /* 0x000000000c0c7229 */ /* 0x020fd00000000012 */
[----:B------:R-:W-:-:S08]  /*0240*/  DADD R12, R12, R20 ;  /* 0x000000000c0c7229 */ /* 0x000fd00000000014 */
[----:B------:R-:W-:-:S08]  /*0250*/  DADD R4, R12, R4 ;  /* 0x000000000c047229 */ /* 0x000fd00000000004 */
[----:B------:R-:W-:Y:S01]  /*0260*/  DFMA R4, R2, -6, R4 ;  /* 0xc01800000204782b */ /* 0x000fe20000000004 */
[----:B0-----:R-:W-:-:S07]  /*0270*/  IMAD.WIDE.U32 R2, R0, 0x8, R8 ;  /* 0x0000000800027825 */ /* 0x001fce00078e0008 */
[----:B------:R-:W-:-:S07]  /*0280*/  DMUL R4, R4, R4 ;  /* 0x0000000404047228 */ /* 0x000fce0000000000 */
[----:B------:R-:W-:Y:S01]  /*0290*/  STG.E.64 desc[UR4][R2.64], R4 ;  /* 0x0000000402007986 */ /* 0x000fe2000c101b04 */
[----:B------:R-:W-:Y:S05]  /*02a0*/  EXIT ;  /* 0x000000000000794d */ /* 0x000fea0003800000 */
.L_x_43:
        /* <DEDUP_REMOVED lines=13> */
.L_x_54:


//--------------------- .text._Z6jacobiPdS_S_     --------------------------
	.section	.text._Z6jacobiPdS_S_,"ax",@progbits
	.align	128
        .global         _Z6jacobiPdS_S_
        .type           _Z6jacobiPdS_S_,@function
        .size           _Z6jacobiPdS_S_,(.L_x_51 - _Z6jacobiPdS_S_)
        .other          _Z6jacobiPdS_S_,@"STO_CUDA_ENTRY STV_DEFAULT"
_Z6jacobiPdS_S_:
.text._Z6jacobiPdS_S_:
[----:B------:R-:W-:Y:S01]  /*0000*/  LDC R1, c[0x0][0x37c] ;  /* 0x0000df00ff017b82 */ /* 0x000fe20000000800 */
[----:B------:R-:W0:Y:S07]  /*0010*/  S2R R7, SR_CTAID.X ;  /* 0x0000000000077919 */ /* 0x000e2e0000002500 */
[----:B------:R-:W1:Y:S01]  /*0020*/  LDC.64 R14, c[0x0][0x388] ;  /* 0x0000e200ff0e7b82 */ /* 0x000e620000000a00 */
[----:B------:R-:W2:Y:S01]  /*0030*/  LDCU.64 UR6, c[0x0][0x390] ;  /* 0x00007200ff0677ac */ /* 0x000ea20008000a00 */
[----:B------:R-:W3:Y:S01]  /*0040*/  S2R R9, SR_CTAID.Y ;  /* 0x0000000000097919 */ /* 0x000ee20000002600 */
[----:B------:R-:W4:Y:S01]  /*0050*/  LDCU.64 UR4, c[0x0][0x358] ;  /* 0x00006b00ff0477ac */ /* 0x000f220008000a00 */
[----:B------:R-:W3:Y:S04]  /*0060*/  S2R R6, SR_TID.X ;  /* 0x0000000000067919 */ /* 0x000ee80000002100 */
[----:B------:R-:W5:Y:S01]  /*0070*/  LDC.64 R2, c[0x0][0x390] ;  /* 0x0000e400ff027b82 */ /* 0x000f620000000a00 */
[----:B0-----:R-:W-:-:S02]  /*0080*/  IMAD R4, R7, 0x40804, RZ ;  /* 0x0004080407047824 */ /* 0x001fc400078e02ff */
[C-C-:B---3--:R-:W-:Y:S02]  /*0090*/  IMAD R5, R9.reuse, 0x202, R6.reuse ;  /* 0x0000020209057824 */ /* 0x148fe400078e0206 */
[----:B------:R-:W-:-:S03]  /*00a0*/  IMAD R0, R9, 0x200, R6 ;  /* 0x0000020009007824 */ /* 0x000fc600078e0206 */
[----:B------:R-:W-:Y:S01]  /*00b0*/  IADD3 R8, P0, PT, R4, R5, RZ ;  /* 0x0000000504087210 */ /* 0x000fe20007f1e0ff */
[----:B------:R-:W-:Y:S02]  /*00c0*/  IMAD R5, R7, 0x40000, R0 ;  /* 0x0004000007057824 */ /* 0x000fe400078e0200 */
[----:B------:R-:W-:Y:S02]  /*00d0*/  IMAD R4, R9, 0x202, R4 ;  /* 0x0000020209047824 */ /* 0x000fe400078e0204 */
[----:B------:R-:W-:Y:S01]  /*00e0*/  IMAD.X R7, RZ, RZ, RZ, P0 ;  /* 0x000000ffff077224 */ /* 0x000fe200000e06ff */
[----:B--2---:R-:W-:Y:S01]  /*00f0*/  LEA R22, P0, R8, UR6, 0x3 ;  /* 0x0000000608167c11 */ /* 0x004fe2000f8018ff */
[----:B-1----:R-:W-:-:S03]  /*0100*/  IMAD.WIDE.U32 R14, R5, 0x8, R14 ;  /* 0x00000008050e7825 */ /* 0x002fc600078e000e */
[----:B------:R-:W-:Y:S01]  /*0110*/  LEA.HI.X R23, R8, UR7, R7, 0x3, P0 ;  /* 0x0000000708177c11 */ /* 0x000fe200080f1c07 */
[----:B------:R-:W-:Y:S02]  /*0120*/  IMAD.IADD R0, R4, 0x1, R6 ;  /* 0x0000000104007824 */ /* 0x000fe400078e0206 */
[----:B----4-:R-:W2:Y:S02]  /*0130*/  LDG.E.64 R14, desc[UR4][R14.64] ;  /* 0x000000040e0e7981 */ /* 0x010ea4000c1e1b00 */
[----:B------:R-:W-:Y:S02]  /*0140*/  VIADD R19, R0, 0x40805 ;  /* 0x0004080500137836 */ /* 0x000fe40000000000 */
[----:B------:R-:W2:Y:S02]  /*0150*/  LDG.E.64 R12, desc[UR4][R22.64+0x1018] ;  /* 0x00101804160c7981 */ /* 0x000ea4000c1e1b00 */
[----:B-----5:R-:W-:-:S05]  /*0160*/  IMAD.WIDE R18, R19, 0x8, R2 ;  /* 0x0000000813127825 */ /* 0x020fca00078e0202 */
[----:B------:R-:W3:Y:S04]  /*0170*/  LDG.E.64 R20, desc[UR4][R18.64] ;  /* 0x0000000412147981 */ /* 0x000ee8000c1e1b00 */
[----:B------:R-:W4:Y:S04]  /*0180*/  LDG.E.64 R10, desc[UR4][R18.64+0x1008] ;  /* 0x00100804120a7981 */ /* 0x000f28000c1e1b00 */
[----:B------:R-:W5:Y:S04]  /*0190*/  LDG.E.64 R6, desc[UR4][R18.64+0x1018] ;  /* 0x0010180412067981 */ /* 0x000f68000c1e1b00 */
[----:B------:R-:W5:Y:S04]  /*01a0*/  LDG.E.64 R2, desc[UR4][R18.64+0x2020] ;  /* 0x0020200412027981 */ /* 0x000f68000c1e1b00 */
[----:B------:R-:W5:Y:S01]  /*01b0*/  LDG.E.64 R4, desc[UR4][R18.64+0x205030] ;  /* 0x2050300412047981 */ /* 0x000f62000c1e1b00 */
[----:B------:R-:W0:Y:S01]  /*01c0*/  MUFU.RCP64H R9, 6 ;  /* 0x4018000000097908 */ /* 0x000e220000001800 */
[----:B------:R-:W-:Y:S01]  /*01d0*/  MOV R8, 0x1 ;  /* 0x0000000100087802 */ /* 0x000fe20000000f00 */
[----:B------:R-:W-:Y:S01]  /*01e0*/  BSSY.RECONVERGENT B0, `(.L_x_44) ;  /* 0x0000018000007945 */ /* 0x000fe20003800200 */
[----:B------:R-:W-:Y:S01]  /*01f0*/  VIADD R0, R0, 0x40a06 ;  /* 0x00040a0600007836 */ /* 0x000fe20000000000 */
[----:B--2---:R-:W-:Y:S01]  /*0200*/  DADD R16, R14, R12 ;  /* 0x000000000e107229 */ /* 0x004fe2000000000c */
[----:B------:R-:W-:-:S02]  /*0210*/  IMAD.MOV.U32 R12, RZ, RZ, 0x0 ;  /* 0x00000000ff0c7424 */ /* 0x000fc400078e00ff */
[----:B------:R-:W-:-:S05]  /*0220*/  IMAD.MOV.U32 R13, RZ, RZ, 0x40180000 ;  /* 0x40180000ff0d7424 */ /* 0x000fca00078e00ff */
[----:B---3--:R-:W-:Y:S02]  /*0230*/  DADD R16, R16, R20 ;  /* 0x0000000010107229 */ /* 0x008fe40000000014 */
[----:B0-----:R-:W-:-:S06]  /*0240*/  DFMA R14, R8, -R12, 1 ;  /* 0x3ff00000080e742b */ /* 0x001fcc000000080c */
[----:B----4-:R-:W-:Y:S02]  /*0250*/  DADD R10, R16, R10 ;  /* 0x00000000100a7229 */ /* 0x010fe4000000000a */
[----:B------:R-:W-:-:S06]  /*0260*/  DFMA R14, R14, R14, R14 ;  /* 0x0000000e0e0e722b */ /* 0x000fcc000000000e */
[----:B-----5:R-:W-:Y:S02]  /*0270*/  DADD R6, R10, R6 ;  /* 0x000000000a067229 */ /* 0x020fe40000000006 */
[----:B------:R-:W-:-:S06]  /*0280*/  DFMA R14, R8, R14, R8 ;  /* 0x0000000e080e722b */ /* 0x000fcc0000000008 */
[----:B------:R-:W-:Y:S02]  /*0290*/  DADD R2, R6, R2 ;  /* 0x0000000006027229 */ /* 0x000fe40000000002 */
[----:B------:R-:W-:-:S06]  /*02a0*/  DFMA R12, R14, -R12, 1 ;  /* 0x3ff000000e0c742b */ /* 0x000fcc000000080c */
[----:B------:R-:W-:Y:S02]  /*02b0*/  DADD R4, R2, R4 ;  /* 0x0000000002047229 */ /* 0x000fe40000000004 */
[----:B------:R-:W-:-:S08]  /*02c0*/  DFMA R12, R14, R12, R14 ;  /* 0x0000000c0e0c722b */ /* 0x000fd0000000000e */
[----:B------:R-:W-:-:S08]  /*02d0*/  DMUL R2, R4, R12 ;  /* 0x0000000c04027228 */ /* 0x000fd00000000000 */
[----:B------:R-:W-:-:S08]  /*02e0*/  DFMA R6, R2, -6, R4 ;  /* 0xc01800000206782b */ /* 0x000fd00000000004 */
[----:B------:R-:W-:Y:S01]  /*02f0*/  DFMA R2, R12, R6, R2 ;  /* 0x000000060c02722b */ /* 0x000fe20000000002 */
[----:B------:R-:W-:-:S09]  /*0300*/  FSETP.GEU.AND P1, PT, |R5|, 6.5827683646048100446e-37, PT ;  /* 0x036000000500780b */ /* 0x000fd20003f2e200 */
[----:B------:R-:W-:-:S05]  /*0310*/  FFMA R6, RZ, 2.375, R3 ;  /* 0x40180000ff067823 */ /* 0x000fca0000000003 */
[----:B------:R-:W-:-:S13]  /*0320*/  FSETP.GT.AND P0, PT, |R6|, 1.469367938527859385e-39, PT ;  /* 0x001000000600780b */ /* 0x000fda0003f04200 */
[----:B------:R-:W-:Y:S05]  /*0330*/  @P0 BRA P1, `(.L_x_45) ;  /* 0x0000000000080947 */ /* 0x000fea0000800000 */
[----:B------:R-:W-:-:S07]  /*0340*/  MOV R6, 0x360 ;  /* 0x0000036000067802 */ /* 0x000fce0000000f00 */
[----:B------:R-:W-:Y:S05]  /*0350*/  CALL.REL.NOINC `($__internal_0_$__cuda_sm20_div_rn_f64_full) ;  /* 0x0000000000147944 */ /* 0x000fea0003c00000 */
.L_x_45:
[----:B------:R-:W-:Y:S05]  /*0360*/  BSYNC.RECONVERGENT B0 ;  /* 0x0000000000007941 */ /* 0x000fea0003800200 */
.L_x_44:
[----:B------:R-:W0:Y:S02]  /*0370*/  LDC.64 R4, c[0x0][0x380] ;  /* 0x0000e000ff047b82 */ /* 0x000e240000000a00 */
[----:B0-----:R-:W-:-:S05]  /*0380*/  IMAD.WIDE R4, R0, 0x8, R4 ;  /* 0x0000000800047825 */ /* 0x001fca00078e0204 */
[----:B------:R-:W-:Y:S01]  /*0390*/  STG.E.64 desc[UR4][R4.64+0x8], R2 ;  /* 0x0000080204007986 */ /* 0x000fe2000c101b04 */
[----:B------:R-:W-:Y:S05]  /*03a0*/  EXIT ;  /* 0x000000000000794d */ /* 0x000fea0003800000 */
        .weak           $__internal_0_$__cuda_sm20_div_rn_f64_full
        .type           $__internal_0_$__cuda_sm20_div_rn_f64_full,@function
        .size           $__internal_0_$__cuda_sm20_div_rn_f64_full,(.L_x_51 - $__internal_0_$__cuda_sm20_div_rn_f64_full)
$__internal_0_$__cuda_sm20_div_rn_f64_full:
[----:B------:R-:W-:Y:S01]  /*03b0*/  IMAD.MOV.U32 R3, RZ, RZ, 0x3ff80000 ;  /* 0x3ff80000ff037424 */ /* 0x000fe200078e00ff */
[C---:B------:R-:W-:Y:S01]  /*03c0*/  FSETP.GEU.AND P1, PT, |R5|.reuse, 1.469367938527859385e-39, PT ;  /* 0x001000000500780b */ /* 0x040fe20003f2e200 */
[----:B------:R-:W-:Y:S01]  /*03d0*/  IMAD.MOV.U32 R2, RZ, RZ, 0x0 ;  /* 0x00000000ff027424 */ /* 0x000fe200078e00ff */
[----:B------:R-:W-:Y:S01]  /*03e0*/  LOP3.LUT R7, R5, 0x7ff00000, RZ, 0xc0, !PT ;  /* 0x7ff0000005077812 */ /* 0x000fe200078ec0ff */
[----:B------:R-:W0:Y:S01]  /*03f0*/  MUFU.RCP64H R9, R3 ;  /* 0x0000000300097308 */ /* 0x000e220000001800 */
[----:B------:R-:W-:Y:S01]  /*0400*/  IMAD.MOV.U32 R8, RZ, RZ, 0x1 ;  /* 0x00000001ff087424 */ /* 0x000fe200078e00ff */
[----:B------:R-:W-:Y:S01]  /*0410*/  BSSY.RECONVERGENT B1, `(.L_x_46) ;  /* 0x0000045000017945 */ /* 0x000fe20003800200 */
[----:B------:R-:W-:Y:S01]  /*0420*/  IMAD.MOV.U32 R13, RZ, RZ, 0x1ca00000 ;  /* 0x1ca00000ff0d7424 */ /* 0x000fe200078e00ff */
[----:B------:R-:W-:Y:S01]  /*0430*/  ISETP.GE.U32.AND P0, PT, R7, 0x40100000, PT ;  /* 0x401000000700780c */ /* 0x000fe20003f06070 */
[----:B------:R-:W-:Y:S02]  /*0440*/  IMAD.MOV.U32 R18, RZ, RZ, R7 ;  /* 0x000000ffff127224 */ /* 0x000fe400078e0007 */
[----:B------:R-:W-:Y:S01]  /*0450*/  IMAD.MOV.U32 R19, RZ, RZ, 0x40100000 ;  /* 0x40100000ff137424 */ /* 0x000fe200078e00ff */
[----:B------:R-:W-:-:S03]  /*0460*/  SEL R13, R13, 0x63400000, !P0 ;  /* 0x634000000d0d7807 */ /* 0x000fc60004000000 */
[----:B------:R-:W-:Y:S01]  /*0470*/  VIADD R20, R19, 0xffffffff ;  /* 0xffffffff13147836 */ /* 0x000fe20000000000 */
[----:B0-----:R-:W-:-:S08]  /*0480*/  DFMA R10, R8, -R2, 1 ;  /* 0x3ff00000080a742b */ /* 0x001fd00000000802 */
[----:B------:R-:W-:-:S08]  /*0490*/  DFMA R10, R10, R10, R10 ;  /* 0x0000000a0a0a722b */ /* 0x000fd0000000000a */
[----:B------:R-:W-:Y:S01]  /*04a0*/  DFMA R14, R8, R10, R8 ;  /* 0x0000000a080e722b */ /* 0x000fe20000000008 */
[C-C-:B------:R-:W-:Y:S02]  /*04b0*/  @!P1 LOP3.LUT R10, R13.reuse, 0x80000000, R5.reuse, 0xf8, !PT ;  /* 0x800000000d0a9812 */ /* 0x140fe400078ef805 */
[----:B------:R-:W-:Y:S02]  /*04c0*/  LOP3.LUT R9, R13, 0x800fffff, R5, 0xf8, !PT ;  /* 0x800fffff0d097812 */ /* 0x000fe400078ef805 */
[----:B------:R-:W-:Y:S01]  /*04d0*/  @!P1 LOP3.LUT R11, R10, 0x100000, RZ, 0xfc, !PT ;  /* 0x001000000a0b9812 */ /* 0x000fe200078efcff */
[----:B------:R-:W-:Y:S01]  /*04e0*/  @!P1 IMAD.MOV.U32 R10, RZ, RZ, RZ ;  /* 0x000000ffff0a9224 */ /* 0x000fe200078e00ff */
[----:B------:R-:W-:Y:S01]  /*04f0*/  MOV R8, R4 ;  /* 0x0000000400087202 */ /* 0x000fe20000000f00 */
[----:B------:R-:W-:-:S05]  /*0500*/  DFMA R16, R14, -R2, 1 ;  /* 0x3ff000000e10742b */ /* 0x000fca0000000802 */
[----:B------:R-:W-:-:S03]  /*0510*/  @!P1 DFMA R8, R8, 2, -R10 ;  /* 0x400000000808982b */ /* 0x000fc6000000080a */
[----:B------:R-:W-:-:S07]  /*0520*/  DFMA R16, R14, R16, R14 ;  /* 0x000000100e10722b */ /* 0x000fce000000000e */
[----:B------:R-:W-:Y:S01]  /*0530*/  @!P1 LOP3.LUT R18, R9, 0x7ff00000, RZ, 0xc0, !PT ;  /* 0x7ff0000009129812 */ /* 0x000fe200078ec0ff */
[----:B------:R-:W-:-:S04]  /*0540*/  DMUL R10, R16, R8 ;  /* 0x00000008100a7228 */ /* 0x000fc80000000000 */
[----:B------:R-:W-:-:S04]  /*0550*/  VIADD R12, R18, 0xffffffff ;  /* 0xffffffff120c7836 */ /* 0x000fc80000000000 */
[----:B------:R-:W-:Y:S01]  /*0560*/  DFMA R14, R10, -R2, R8 ;  /* 0x800000020a0e722b */ /* 0x000fe20000000008 */
[----:B------:R-:W-:-:S04]  /*0570*/  ISETP.GT.U32.AND P0, PT, R12, 0x7feffffe, PT ;  /* 0x7feffffe0c00780c */ /* 0x000fc80003f04070 */
[----:B------:R-:W-:-:S03]  /*0580*/  ISETP.GT.U32.OR P0, PT, R20, 0x7feffffe, P0 ;  /* 0x7feffffe1400780c */ /* 0x000fc60000704470 */
[----:B------:R-:W-:-:S10]  /*0590*/  DFMA R10, R16, R14, R10 ;  /* 0x0000000e100a722b */ /* 0x000fd4000000000a */
[----:B------:R-:W-:Y:S05]  /*05a0*/  @P0 BRA `(.L_x_47) ;  /* 0x0000000000680947 */ /* 0x000fea0003800000 */
[----:B------:R-:W-:-:S04]  /*05b0*/  MOV R4, 0x40100000 ;  /* 0x4010000000047802 */ /* 0x000fc80000000f00 */
[----:B------:R-:W-:-:S04]  /*05c0*/  VIADDMNMX R7, R7, -R4, 0xb9600000, !PT ;  /* 0xb960000007077446 */ /* 0x000fc80007800904 */
[----:B------:R-:W-:-:S05]  /*05d0*/  VIMNMX R4, PT, PT, R7, 0x46a00000, PT ;  /* 0x46a0000007047848 */ /* 0x000fca0003fe0100 */
[----:B------:R-:W-:Y:S02]  /*05e0*/  IMAD.IADD R7, R4, 0x1, -R13 ;  /* 0x0000000104077824 */ /* 0x000fe400078e0a0d */
[----:B------:R-:W-:Y:S02]  /*05f0*/  IMAD.MOV.U32 R4, RZ, RZ, RZ ;  /* 0x000000ffff047224 */ /* 0x000fe400078e00ff */
[----:B------:R-:W-:-:S06]  /*0600*/  VIADD R5, R7, 0x7fe00000 ;  /* 0x7fe0000007057836 */ /* 0x000fcc0000000000 */
[----:B------:R-:W-:-:S10]  /*0610*/  DMUL R12, R10, R4 ;  /* 0x000000040a0c7228 */ /* 0x000fd40000000000 */
[----:B------:R-:W-:-:S13]  /*0620*/  FSETP.GTU.AND P0, PT, |R13|, 1.469367938527859385e-39, PT ;  /* 0x001000000d00780b */ /* 0x000fda0003f0c200 */
[----:B------:R-:W-:Y:S05]  /*0630*/  @P0 BRA `(.L_x_48) ;  /* 0x0000000000880947 */ /* 0x000fea0003800000 */
[----:B------:R-:W-:Y:S01]  /*0640*/  DFMA R2, R10, -R2, R8 ;  /* 0x800000020a02722b */ /* 0x000fe20000000008 */
[----:B------:R-:W-:-:S09]  /*0650*/  IMAD.MOV.U32 R4, RZ, RZ, RZ ;  /* 0x000000ffff047224 */ /* 0x000fd200078e00ff */
[C---:B------:R-:W-:Y:S02]  /*0660*/  FSETP.NEU.AND P0, PT, R3.reuse, RZ, PT ;  /* 0x000000ff0300720b */ /* 0x040fe40003f0d000 */
[----:B------:R-:W-:-:S04]  /*0670*/  LOP3.LUT R2, R3, 0x40180000, RZ, 0x3c, !PT ;  /* 0x4018000003027812 */ /* 0x000fc800078e3cff */
[----:B------:R-:W-:-:S04]  /*0680*/  LOP3.LUT R9, R2, 0x80000000, RZ, 0xc0, !PT ;  /* 0x8000000002097812 */ /* 0x000fc800078ec0ff */
[----:B------:R-:W-:-:S03]  /*0690*/  LOP3.LUT R5, R9, R5, RZ, 0xfc, !PT ;  /* 0x0000000509057212 */ /* 0x000fc600078efcff */
[----:B------:R-:W-:Y:S05]  /*06a0*/  @!P0 BRA `(.L_x_48) ;  /* 0x00000000006c8947 */ /* 0x000fea0003800000 */
[----:B------:R-:W-:Y:S01]  /*06b0*/  IMAD.MOV R3, RZ, RZ, -R7 ;  /* 0x000000ffff037224 */ /* 0x000fe200078e0a07 */
[----:B------:R-:W-:Y:S01]  /*06c0*/  MOV R2, RZ ;  /* 0x000000ff00027202 */ /* 0x000fe20000000f00 */
[----:B------:R-:W-:Y:S01]  /*06d0*/  DMUL.RP R4, R10, R4 ;  /* 0x000000040a047228 */ /* 0x000fe20000008000 */
[----:B------:R-:W-:-:S04]  /*06e0*/  IADD3 R7, PT, PT, -R7, -0x43300000, RZ ;  /* 0xbcd0000007077810 */ /* 0x000fc80007ffe1ff */
[----:B------:R-:W-:-:S05]  /*06f0*/  DFMA R2, R12, -R2, R10 ;  /* 0x800000020c02722b */ /* 0x000fca000000000a */
[----:B------:R-:W-:-:S05]  /*0700*/  LOP3.LUT R9, R5, R9, RZ, 0x3c, !PT ;  /* 0x0000000905097212 */ /* 0x000fca00078e3cff */
[----:B------:R-:W-:-:S04]  /*0710*/  FSETP.NEU.AND P0, PT, |R3|, R7, PT ;  /* 0x000000070300720b */ /* 0x000fc80003f0d200 */
[----:B------:R-:W-:Y:S02]  /*0720*/  FSEL R12, R4, R12, !P0 ;  /* 0x0000000c040c7208 */ /* 0x000fe40004000000 */
[----:B------:R-:W-:Y:S01]  /*0730*/  FSEL R13, R9, R13, !P0 ;  /* 0x0000000d090d7208 */ /* 0x000fe20004000000 */
[----:B------:R-:W-:Y:S06]  /*0740*/  BRA `(.L_x_48) ;  /* 0x0000000000447947 */ /* 0x000fec0003800000 */
.L_x_47:
[----:B------:R-:W-:-:S14]  /*0750*/  DSETP.NAN.AND P0, PT, R4, R4, PT ;  /* 0x000000040400722a */ /* 0x000fdc0003f08000 */
[----:B------:R-:W-:Y:S05]  /*0760*/  @P0 BRA `(.L_x_49) ;  /* 0x0000000000340947 */ /* 0x000fea0003800000 */
[----:B------:R-:W-:Y:S01]  /*0770*/  ISETP.NE.AND P0, PT, R18, R19, PT ;  /* 0x000000131200720c */ /* 0x000fe20003f05270 */
[----:B------:R-:W-:Y:S02]  /*0780*/  IMAD.MOV.U32 R12, RZ, RZ, 0x0 ;  /* 0x00000000ff0c7424 */ /* 0x000fe400078e00ff */
[----:B------:R-:W-:-:S10]  /*0790*/  IMAD.MOV.U32 R13, RZ, RZ, -0x80000 ;  /* 0xfff80000ff0d7424 */ /* 0x000fd400078e00ff */
[----:B------:R-:W-:Y:S05]  /*07a0*/  @!P0 BRA `(.L_x_48) ;  /* 0x00000000002c8947 */ /* 0x000fea0003800000 */
[----:B------:R-:W-:Y:S02]  /*07b0*/  ISETP.NE.AND P0, PT, R18, 0x7ff00000, PT ;  /* 0x7ff000001200780c */ /* 0x000fe40003f05270 */
[----:B------:R-:W-:Y:S02]  /*07c0*/  LOP3.LUT R4, R5, 0x40180000, RZ, 0x3c, !PT ;  /* 0x4018000005047812 */ /* 0x000fe400078e3cff */
[----:B------:R-:W-:Y:S02]  /*07d0*/  ISETP.EQ.OR P0, PT, R19, RZ, !P0 ;  /* 0x000000ff1300720c */ /* 0x000fe40004702670 */
[----:B------:R-:W-:-:S11]  /*07e0*/  LOP3.LUT R13, R4, 0x80000000, RZ, 0xc0, !PT ;  /* 0x80000000040d7812 */ /* 0x000fd600078ec0ff */
[----:B------:R-:W-:Y:S01]  /*07f0*/  @P0 LOP3.LUT R2, R13, 0x7ff00000, RZ, 0xfc, !PT ;  /* 0x7ff000000d020812 */ /* 0x000fe200078efcff */
[----:B------:R-:W-:Y:S02]  /*0800*/  @!P0 IMAD.MOV.U32 R12, RZ, RZ, RZ ;  /* 0x000000ffff0c8224 */ /* 0x000fe400078e00ff */
[----:B------:R-:W-:Y:S02]  /*0810*/  @P0 IMAD.MOV.U32 R12, RZ, RZ, RZ ;  /* 0x000000ffff0c0224 */ /* 0x000fe400078e00ff */
[----:B------:R-:W-:Y:S01]  /*0820*/  @P0 IMAD.MOV.U32 R13, RZ, RZ, R2 ;  /* 0x000000ffff0d0224 */ /* 0x000fe200078e0002 */
[----:B------:R-:W-:Y:S06]  /*0830*/  BRA `(.L_x_48) ;  /* 0x0000000000087947 */ /* 0x000fec0003800000 */
.L_x_49:
[----:B------:R-:W-:Y:S02]  /*0840*/  LOP3.LUT R13, R5, 0x80000, RZ, 0xfc, !PT ;  /* 0x00080000050d7812 */ /* 0x000fe400078efcff */
[----:B------:R-:W-:-:S07]  /*0850*/  MOV R12, R4 ;  /* 0x00000004000c7202 */ /* 0x000fce0000000f00 */
.L_x_48:
[----:B------:R-:W-:Y:S05]  /*0860*/  BSYNC.RECONVERGENT B1 ;  /* 0x0000000000017941 */ /* 0x000fea0003800200 */
.L_x_46:
[----:B------:R-:W-:Y:S02]  /*0870*/  IMAD.MOV.U32 R7, RZ, RZ, 0x0 ;  /* 0x00000000ff077424 */ /* 0x000fe400078e00ff */
[----:B------:R-:W-:Y:S02]  /*0880*/  IMAD.MOV.U32 R2, RZ, RZ, R12 ;  /* 0x000000ffff027224 */ /* 0x000fe400078e000c */
[----:B------:R-:W-:Y:S01]  /*0890*/  IMAD.MOV.U32 R3, RZ, RZ, R13 ;  /* 0x000000ffff037224 */ /* 0x000fe200078e000d */
[----:B------:R-:W-:Y:S06]  /*08a0*/  RET.REL.NODEC R6 `(_Z6jacobiPdS_S_) ;  /* 0xfffffff406d47950 */ /* 0x000fec0003c3ffff */
.L_x_50:
        /* <DEDUP_REMOVED lines=13> */
.L_x_51:


//--------------------- .nv.shared.reserved.0     --------------------------
	.section	.nv.shared.reserved.0,"aw",@nobits
	.weak		__nv_reservedSMEM_offset_0_alias
	.size		__nv_reservedSMEM_offset_0_alias, 0, 64
	.other		__nv_reservedSMEM_offset_0_alias,@"STO_CUDA_RESERVED_SHARED STV_DEFAULT"
__nv_reservedSMEM_offset_0_alias:
	.zero		0
	.zero		64


//--------------------- .nv.constant0._Z19binary_sum1D_kernelPdiiS_S_ --------------------------
	.section	.nv.constant0._Z19binary_sum1D_kernelPdiiS_S_,"a",@progbits
	.sectionflags	@""
	.align	4
.nv.constant0._Z19binary_sum1D_kernelPdiiS_S_:
	.zero		928


//--------------------- .nv.constant0._Z6r_normPd --------------------------
	.section	.nv.constant0._Z6r_normPd,"a",@progbits
	.sectionflags	@""
	.align	4
.nv.constant0._Z6r_normPd:
	.zero		904


//--------------------- .nv.constant0._Z6mycopyPdS_S_S_ --------------------------
	.section	.nv.constant0._Z6mycopyPdS_S_S_,"a",@progbits
	.sectionflags	@""
	.align	4
.nv.constant0._Z6mycopyPdS_S_S_:
	.zero		928


//--------------------- .nv.constant0._Z6jacobiPdS_S_ --------------------------
	.section	.nv.constant0._Z6jacobiPdS_S_,"a",@progbits
	.sectionflags	@""
	.align	4
.nv.constant0._Z6jacobiPdS_S_:
	.zero		920


//--------------------- SYMBOLS --------------------------

	.type		.nv.reservedSmem.offset0,@object
	.size		.nv.reservedSmem.offset0,0x4
